//
// Generated by NVIDIA NVVM Compiler
//
// Compiler Build ID: CL-36424714
// Cuda compilation tools, release 13.0, V13.0.88
// Based on NVVM 20.0.0
//

.version 9.0
.target sm_100
.address_size 64

	// .globl	GlobalScanPass1
// values_shared has been demoted
.shared .align 4 .b8 _ZZ9MultiscanE16reduction_shared[1568];
.shared .align 4 .b8 _ZZ9MultiscanE13totals_shared[48];

.visible .entry GlobalScanPass1(
	.param .u64 .ptr .align 1 GlobalScanPass1_param_0,
	.param .u64 .ptr .align 1 GlobalScanPass1_param_1,
	.param .u64 .ptr .align 1 GlobalScanPass1_param_2
)
.maxntid 256
.minnctapersm 4
{
	.reg .pred 	%p<12>;
	.reg .b32 	%r<183>;
	.reg .b64 	%rd<69>;

	ld.param.u64 	%rd3, [GlobalScanPass1_param_0];
	ld.param.u64 	%rd4, [GlobalScanPass1_param_1];
	ld.param.u64 	%rd2, [GlobalScanPass1_param_2];
	cvta.to.global.u64 	%rd1, %rd3;
	cvta.to.global.u64 	%rd5, %rd4;
	mov.u32 	%r1, %ctaid.x;
	mov.u32 	%r2, %tid.x;
	mul.wide.u32 	%rd6, %r1, 8;
	add.s64 	%rd7, %rd5, %rd6;
	ld.global.v2.u32 	{%r3, %r4}, [%rd7];
	add.s32 	%r174, %r3, %r2;
	setp.ge.u32 	%p1, %r174, %r4;
	mov.b32 	%r182, 0;
	@%p1 bra 	$L__BB0_14;
	add.s32 	%r45, %r174, 256;
	max.u32 	%r46, %r4, %r45;
	not.b32 	%r47, %r2;
	add.s32 	%r48, %r46, %r47;
	sub.s32 	%r49, %r48, %r3;
	shr.u32 	%r50, %r49, 8;
	add.s32 	%r6, %r50, 1;
	and.b32  	%r7, %r6, 15;
	setp.lt.u32 	%p2, %r49, 3840;
	mov.b32 	%r182, 0;
	@%p2 bra 	$L__BB0_5;
	add.s32 	%r168, %r174, 2048;
	and.b32  	%r52, %r6, 33554416;
	neg.s32 	%r167, %r52;
	mov.b32 	%r182, 0;
$L__BB0_3:
	.pragma "nounroll";
	add.s32 	%r53, %r168, -2048;
	mul.wide.u32 	%rd8, %r53, 4;
	add.s64 	%rd9, %rd1, %rd8;
	ld.global.u32 	%r54, [%rd9];
	add.s32 	%r55, %r54, %r182;
	add.s32 	%r56, %r168, -1792;
	mul.wide.u32 	%rd10, %r56, 4;
	add.s64 	%rd11, %rd1, %rd10;
	ld.global.u32 	%r57, [%rd11];
	add.s32 	%r58, %r57, %r55;
	add.s32 	%r59, %r168, -1536;
	mul.wide.u32 	%rd12, %r59, 4;
	add.s64 	%rd13, %rd1, %rd12;
	ld.global.u32 	%r60, [%rd13];
	add.s32 	%r61, %r60, %r58;
	add.s32 	%r62, %r168, -1280;
	mul.wide.u32 	%rd14, %r62, 4;
	add.s64 	%rd15, %rd1, %rd14;
	ld.global.u32 	%r63, [%rd15];
	add.s32 	%r64, %r63, %r61;
	add.s32 	%r65, %r168, -1024;
	mul.wide.u32 	%rd16, %r65, 4;
	add.s64 	%rd17, %rd1, %rd16;
	ld.global.u32 	%r66, [%rd17];
	add.s32 	%r67, %r66, %r64;
	add.s32 	%r68, %r168, -768;
	mul.wide.u32 	%rd18, %r68, 4;
	add.s64 	%rd19, %rd1, %rd18;
	ld.global.u32 	%r69, [%rd19];
	add.s32 	%r70, %r69, %r67;
	add.s32 	%r71, %r168, -512;
	mul.wide.u32 	%rd20, %r71, 4;
	add.s64 	%rd21, %rd1, %rd20;
	ld.global.u32 	%r72, [%rd21];
	add.s32 	%r73, %r72, %r70;
	add.s32 	%r74, %r168, -256;
	mul.wide.u32 	%rd22, %r74, 4;
	add.s64 	%rd23, %rd1, %rd22;
	ld.global.u32 	%r75, [%rd23];
	add.s32 	%r76, %r75, %r73;
	add.s32 	%r77, %r168, 1792;
	mul.wide.u32 	%rd24, %r168, 4;
	add.s64 	%rd25, %rd1, %rd24;
	ld.global.u32 	%r78, [%rd25];
	add.s32 	%r79, %r78, %r76;
	add.s32 	%r80, %r168, 256;
	mul.wide.u32 	%rd26, %r80, 4;
	add.s64 	%rd27, %rd1, %rd26;
	ld.global.u32 	%r81, [%rd27];
	add.s32 	%r82, %r81, %r79;
	add.s32 	%r83, %r168, 512;
	mul.wide.u32 	%rd28, %r83, 4;
	add.s64 	%rd29, %rd1, %rd28;
	ld.global.u32 	%r84, [%rd29];
	add.s32 	%r85, %r84, %r82;
	add.s32 	%r86, %r168, 768;
	mul.wide.u32 	%rd30, %r86, 4;
	add.s64 	%rd31, %rd1, %rd30;
	ld.global.u32 	%r87, [%rd31];
	add.s32 	%r88, %r87, %r85;
	add.s32 	%r89, %r168, 1024;
	mul.wide.u32 	%rd32, %r89, 4;
	add.s64 	%rd33, %rd1, %rd32;
	ld.global.u32 	%r90, [%rd33];
	add.s32 	%r91, %r90, %r88;
	add.s32 	%r92, %r168, 1280;
	mul.wide.u32 	%rd34, %r92, 4;
	add.s64 	%rd35, %rd1, %rd34;
	ld.global.u32 	%r93, [%rd35];
	add.s32 	%r94, %r93, %r91;
	add.s32 	%r95, %r168, 1536;
	mul.wide.u32 	%rd36, %r95, 4;
	add.s64 	%rd37, %rd1, %rd36;
	ld.global.u32 	%r96, [%rd37];
	add.s32 	%r97, %r96, %r94;
	mul.wide.u32 	%rd38, %r77, 4;
	add.s64 	%rd39, %rd1, %rd38;
	ld.global.u32 	%r98, [%rd39];
	add.s32 	%r182, %r98, %r97;
	add.s32 	%r168, %r168, 4096;
	add.s32 	%r167, %r167, 16;
	setp.ne.s32 	%p3, %r167, 0;
	@%p3 bra 	$L__BB0_3;
	add.s32 	%r174, %r168, -2048;
$L__BB0_5:
	setp.eq.s32 	%p4, %r7, 0;
	@%p4 bra 	$L__BB0_14;
	and.b32  	%r20, %r6, 7;
	setp.lt.u32 	%p5, %r7, 8;
	@%p5 bra 	$L__BB0_8;
	mul.wide.u32 	%rd40, %r174, 4;
	add.s64 	%rd41, %rd1, %rd40;
	ld.global.u32 	%r100, [%rd41];
	add.s32 	%r101, %r100, %r182;
	add.s32 	%r102, %r174, 256;
	mul.wide.u32 	%rd42, %r102, 4;
	add.s64 	%rd43, %rd1, %rd42;
	ld.global.u32 	%r103, [%rd43];
	add.s32 	%r104, %r103, %r101;
	add.s32 	%r105, %r174, 512;
	mul.wide.u32 	%rd44, %r105, 4;
	add.s64 	%rd45, %rd1, %rd44;
	ld.global.u32 	%r106, [%rd45];
	add.s32 	%r107, %r106, %r104;
	add.s32 	%r108, %r174, 768;
	mul.wide.u32 	%rd46, %r108, 4;
	add.s64 	%rd47, %rd1, %rd46;
	ld.global.u32 	%r109, [%rd47];
	add.s32 	%r110, %r109, %r107;
	add.s32 	%r111, %r174, 1024;
	mul.wide.u32 	%rd48, %r111, 4;
	add.s64 	%rd49, %rd1, %rd48;
	ld.global.u32 	%r112, [%rd49];
	add.s32 	%r113, %r112, %r110;
	add.s32 	%r114, %r174, 1280;
	mul.wide.u32 	%rd50, %r114, 4;
	add.s64 	%rd51, %rd1, %rd50;
	ld.global.u32 	%r115, [%rd51];
	add.s32 	%r116, %r115, %r113;
	add.s32 	%r117, %r174, 1536;
	mul.wide.u32 	%rd52, %r117, 4;
	add.s64 	%rd53, %rd1, %rd52;
	ld.global.u32 	%r118, [%rd53];
	add.s32 	%r119, %r118, %r116;
	add.s32 	%r120, %r174, 1792;
	mul.wide.u32 	%rd54, %r120, 4;
	add.s64 	%rd55, %rd1, %rd54;
	ld.global.u32 	%r121, [%rd55];
	add.s32 	%r182, %r121, %r119;
	add.s32 	%r174, %r174, 2048;
$L__BB0_8:
	setp.eq.s32 	%p6, %r20, 0;
	@%p6 bra 	$L__BB0_14;
	and.b32  	%r26, %r6, 3;
	setp.lt.u32 	%p7, %r20, 4;
	@%p7 bra 	$L__BB0_11;
	mul.wide.u32 	%rd56, %r174, 4;
	add.s64 	%rd57, %rd1, %rd56;
	ld.global.u32 	%r123, [%rd57];
	add.s32 	%r124, %r123, %r182;
	add.s32 	%r125, %r174, 256;
	mul.wide.u32 	%rd58, %r125, 4;
	add.s64 	%rd59, %rd1, %rd58;
	ld.global.u32 	%r126, [%rd59];
	add.s32 	%r127, %r126, %r124;
	add.s32 	%r128, %r174, 512;
	mul.wide.u32 	%rd60, %r128, 4;
	add.s64 	%rd61, %rd1, %rd60;
	ld.global.u32 	%r129, [%rd61];
	add.s32 	%r130, %r129, %r127;
	add.s32 	%r131, %r174, 768;
	mul.wide.u32 	%rd62, %r131, 4;
	add.s64 	%rd63, %rd1, %rd62;
	ld.global.u32 	%r132, [%rd63];
	add.s32 	%r182, %r132, %r130;
	add.s32 	%r174, %r174, 1024;
$L__BB0_11:
	setp.eq.s32 	%p8, %r26, 0;
	@%p8 bra 	$L__BB0_14;
	neg.s32 	%r179, %r26;
$L__BB0_13:
	.pragma "nounroll";
	mul.wide.u32 	%rd64, %r174, 4;
	add.s64 	%rd65, %rd1, %rd64;
	ld.global.u32 	%r133, [%rd65];
	add.s32 	%r182, %r133, %r182;
	add.s32 	%r174, %r174, 256;
	add.s32 	%r179, %r179, 1;
	setp.ne.s32 	%p9, %r179, 0;
	@%p9 bra 	$L__BB0_13;
$L__BB0_14:
	shr.u32 	%r40, %r2, 5;
	mad.lo.s32 	%r134, %r40, 17, %r2;
	shl.b32 	%r135, %r134, 2;
	mov.u32 	%r136, _ZZ9MultiscanE16reduction_shared;
	add.s32 	%r137, %r136, %r135;
	mov.b32 	%r138, 0;
	st.volatile.shared.u32 	[%r137], %r138;
	st.volatile.shared.u32 	[%r137+64], %r182;
	ld.volatile.shared.u32 	%r139, [%r137+60];
	add.s32 	%r140, %r139, %r182;
	st.volatile.shared.u32 	[%r137+64], %r140;
	ld.volatile.shared.u32 	%r141, [%r137+56];
	add.s32 	%r142, %r141, %r140;
	st.volatile.shared.u32 	[%r137+64], %r142;
	ld.volatile.shared.u32 	%r143, [%r137+48];
	add.s32 	%r144, %r143, %r142;
	st.volatile.shared.u32 	[%r137+64], %r144;
	ld.volatile.shared.u32 	%r145, [%r137+32];
	add.s32 	%r146, %r145, %r144;
	st.volatile.shared.u32 	[%r137+64], %r146;
	ld.volatile.shared.u32 	%r147, [%r137];
	add.s32 	%r148, %r147, %r146;
	st.volatile.shared.u32 	[%r137+64], %r148;
	bar.sync 	0;
	setp.gt.u32 	%p10, %r2, 7;
	@%p10 bra 	$L__BB0_16;
	mad.lo.s32 	%r150, %r2, 196, %r136;
	ld.volatile.shared.u32 	%r151, [%r150+188];
	shl.b32 	%r152, %r2, 2;
	mov.u32 	%r153, _ZZ9MultiscanE13totals_shared;
	add.s32 	%r154, %r153, %r152;
	mov.b32 	%r155, 0;
	st.volatile.shared.u32 	[%r154], %r155;
	st.volatile.shared.u32 	[%r154+16], %r151;
	ld.volatile.shared.u32 	%r156, [%r154+12];
	add.s32 	%r157, %r156, %r151;
	st.volatile.shared.u32 	[%r154+16], %r157;
	ld.volatile.shared.u32 	%r158, [%r154+8];
	add.s32 	%r159, %r158, %r157;
	st.volatile.shared.u32 	[%r154+16], %r159;
	ld.volatile.shared.u32 	%r160, [%r154];
	add.s32 	%r161, %r160, %r159;
	st.volatile.shared.u32 	[%r154+16], %r161;
	sub.s32 	%r162, %r161, %r151;
	st.volatile.shared.u32 	[%r154], %r162;
$L__BB0_16:
	bar.sync 	0;
	shl.b32 	%r163, %r40, 2;
	mov.u32 	%r164, _ZZ9MultiscanE13totals_shared;
	add.s32 	%r165, %r164, %r163;
	ld.volatile.shared.u32 	%r166, [%r165];
	ld.volatile.shared.u32 	%r41, [_ZZ9MultiscanE13totals_shared+44];
	setp.ne.s32 	%p11, %r2, 255;
	@%p11 bra 	$L__BB0_18;
	cvta.to.global.u64 	%rd66, %rd2;
	mul.wide.u32 	%rd67, %r1, 4;
	add.s64 	%rd68, %rd66, %rd67;
	st.global.u32 	[%rd68], %r41;
$L__BB0_18:
	ret;

}
	// .globl	GlobalScanPass2
.visible .entry GlobalScanPass2(
	.param .u64 .ptr .align 1 GlobalScanPass2_param_0,
	.param .u32 GlobalScanPass2_param_1
)
{
	.reg .pred 	%p<5>;
	.reg .b32 	%r<44>;
	.reg .b64 	%rd<7>;

	ld.param.u64 	%rd3, [GlobalScanPass2_param_0];
	ld.param.u32 	%r8, [GlobalScanPass2_param_1];
	cvta.to.global.u64 	%rd1, %rd3;
	mov.u32 	%r1, %tid.x;
	setp.ge.u32 	%p1, %r1, %r8;
	mul.wide.u32 	%rd4, %r1, 4;
	add.s64 	%rd2, %rd1, %rd4;
	mov.b32 	%r43, 0;
	@%p1 bra 	$L__BB1_2;
	ld.global.u32 	%r43, [%rd2];
$L__BB1_2:
	shr.u32 	%r4, %r1, 5;
	mad.lo.s32 	%r10, %r4, 17, %r1;
	shl.b32 	%r11, %r10, 2;
	mov.u32 	%r12, _ZZ9MultiscanE16reduction_shared;
	add.s32 	%r13, %r12, %r11;
	mov.b32 	%r14, 0;
	st.volatile.shared.u32 	[%r13], %r14;
	st.volatile.shared.u32 	[%r13+64], %r43;
	ld.volatile.shared.u32 	%r15, [%r13+60];
	add.s32 	%r16, %r15, %r43;
	st.volatile.shared.u32 	[%r13+64], %r16;
	ld.volatile.shared.u32 	%r17, [%r13+56];
	add.s32 	%r18, %r17, %r16;
	st.volatile.shared.u32 	[%r13+64], %r18;
	ld.volatile.shared.u32 	%r19, [%r13+48];
	add.s32 	%r20, %r19, %r18;
	st.volatile.shared.u32 	[%r13+64], %r20;
	ld.volatile.shared.u32 	%r21, [%r13+32];
	add.s32 	%r22, %r21, %r20;
	st.volatile.shared.u32 	[%r13+64], %r22;
	ld.volatile.shared.u32 	%r23, [%r13];
	add.s32 	%r5, %r23, %r22;
	st.volatile.shared.u32 	[%r13+64], %r5;
	bar.sync 	0;
	setp.gt.u32 	%p2, %r1, 7;
	@%p2 bra 	$L__BB1_4;
	mad.lo.s32 	%r25, %r1, 196, %r12;
	ld.volatile.shared.u32 	%r26, [%r25+188];
	shl.b32 	%r27, %r1, 2;
	mov.u32 	%r28, _ZZ9MultiscanE13totals_shared;
	add.s32 	%r29, %r28, %r27;
	mov.b32 	%r30, 0;
	st.volatile.shared.u32 	[%r29], %r30;
	st.volatile.shared.u32 	[%r29+16], %r26;
	ld.volatile.shared.u32 	%r31, [%r29+12];
	add.s32 	%r32, %r31, %r26;
	st.volatile.shared.u32 	[%r29+16], %r32;
	ld.volatile.shared.u32 	%r33, [%r29+8];
	add.s32 	%r34, %r33, %r32;
	st.volatile.shared.u32 	[%r29+16], %r34;
	ld.volatile.shared.u32 	%r35, [%r29];
	add.s32 	%r36, %r35, %r34;
	st.volatile.shared.u32 	[%r29+16], %r36;
	sub.s32 	%r37, %r36, %r26;
	st.volatile.shared.u32 	[%r29], %r37;
$L__BB1_4:
	setp.ge.u32 	%p3, %r1, %r8;
	bar.sync 	0;
	shl.b32 	%r38, %r4, 2;
	mov.u32 	%r39, _ZZ9MultiscanE13totals_shared;
	add.s32 	%r40, %r39, %r38;
	ld.volatile.shared.u32 	%r6, [%r40];
	ld.volatile.shared.u32 	%r7, [_ZZ9MultiscanE13totals_shared+44];
	@%p3 bra 	$L__BB1_6;
	sub.s32 	%r41, %r5, %r43;
	add.s32 	%r42, %r41, %r6;
	st.global.u32 	[%rd2], %r42;
$L__BB1_6:
	setp.ne.s32 	%p4, %r1, 0;
	@%p4 bra 	$L__BB1_8;
	mul.wide.u32 	%rd5, %r8, 4;
	add.s64 	%rd6, %rd1, %rd5;
	st.global.u32 	[%rd6], %r7;
$L__BB1_8:
	ret;

}
	// .globl	GlobalScanPass3
.visible .entry GlobalScanPass3(
	.param .u64 .ptr .align 1 GlobalScanPass3_param_0,
	.param .u64 .ptr .align 1 GlobalScanPass3_param_1,
	.param .u64 .ptr .align 1 GlobalScanPass3_param_2,
	.param .u32 GlobalScanPass3_param_3
)
.maxntid 256
.minnctapersm 4
{
	.reg .pred 	%p<21>;
	.reg .b32 	%r<178>;
	.reg .b64 	%rd<30>;
	// demoted variable
	.shared .align 4 .b8 values_shared[8448];
	ld.param.u64 	%rd13, [GlobalScanPass3_param_0];
	ld.param.u64 	%rd14, [GlobalScanPass3_param_1];
	ld.param.u64 	%rd15, [GlobalScanPass3_param_2];
	ld.param.u32 	%r80, [GlobalScanPass3_param_3];
	cvta.to.global.u64 	%rd1, %rd13;
	cvta.to.global.u64 	%rd16, %rd14;
	cvta.to.global.u64 	%rd17, %rd15;
	mov.u32 	%r81, %ctaid.x;
	mov.u32 	%r1, %tid.x;
	shr.u32 	%r2, %r1, 5;
	and.b32  	%r3, %r1, 31;
	mul.wide.u32 	%rd18, %r81, 4;
	add.s64 	%rd2, %rd17, %rd18;
	mul.wide.u32 	%rd19, %r81, 8;
	add.s64 	%rd20, %rd16, %rd19;
	ld.global.v2.u32 	{%r4, %r5}, [%rd20];
	shl.b32 	%r6, %r2, 8;
	or.b32  	%r82, %r6, %r3;
	add.s32 	%r7, %r82, %r4;
	add.s32 	%r83, %r5, 2047;
	and.b32  	%r8, %r83, -2048;
	setp.ge.u32 	%p1, %r7, %r8;
	@%p1 bra 	$L__BB2_40;
	mov.u32 	%r84, values_shared;
	mad.lo.s32 	%r85, %r2, 1056, %r84;
	shl.b32 	%r86, %r3, 2;
	add.s32 	%r9, %r85, %r86;
	and.b32  	%r87, %r3, 28;
	shl.b32 	%r88, %r3, 5;
	or.b32  	%r89, %r88, %r87;
	add.s32 	%r10, %r85, %r89;
	ld.global.u32 	%r160, [%rd2];
	mad.lo.s32 	%r90, %r2, 17, %r1;
	shl.b32 	%r91, %r90, 2;
	mov.u32 	%r92, _ZZ9MultiscanE16reduction_shared;
	add.s32 	%r12, %r92, %r91;
	mad.lo.s32 	%r13, %r1, 196, %r92;
	shl.b32 	%r93, %r1, 2;
	mov.u32 	%r94, _ZZ9MultiscanE13totals_shared;
	add.s32 	%r14, %r94, %r93;
	shl.b32 	%r95, %r2, 2;
	add.s32 	%r15, %r94, %r95;
	add.s32 	%r96, %r4, %r6;
	add.s32 	%r97, %r96, %r3;
	add.s32 	%r159, %r97, 128;
	mul.wide.u32 	%rd21, %r7, 4;
	add.s64 	%rd29, %rd1, %rd21;
$L__BB2_2:
	add.s32 	%r19, %r159, -128;
	setp.ge.u32 	%p2, %r19, %r5;
	mov.b32 	%r161, 0;
	@%p2 bra 	$L__BB2_4;
	ld.global.u32 	%r161, [%rd29];
$L__BB2_4:
	st.volatile.shared.u32 	[%r9], %r161;
	add.s32 	%r100, %r159, -96;
	add.s32 	%r22, %r19, 32;
	setp.ge.u32 	%p3, %r22, %r5;
	mul.wide.u32 	%rd22, %r100, 4;
	add.s64 	%rd5, %rd1, %rd22;
	mov.b32 	%r162, 0;
	@%p3 bra 	$L__BB2_6;
	ld.global.u32 	%r162, [%rd5];
$L__BB2_6:
	st.volatile.shared.u32 	[%r9+132], %r162;
	add.s32 	%r102, %r159, -64;
	add.s32 	%r25, %r22, 32;
	setp.ge.u32 	%p4, %r25, %r5;
	mul.wide.u32 	%rd23, %r102, 4;
	add.s64 	%rd6, %rd1, %rd23;
	mov.b32 	%r163, 0;
	@%p4 bra 	$L__BB2_8;
	ld.global.u32 	%r163, [%rd6];
$L__BB2_8:
	st.volatile.shared.u32 	[%r9+264], %r163;
	add.s32 	%r104, %r159, -32;
	add.s32 	%r28, %r25, 32;
	setp.ge.u32 	%p5, %r28, %r5;
	mul.wide.u32 	%rd24, %r104, 4;
	add.s64 	%rd7, %rd1, %rd24;
	mov.b32 	%r164, 0;
	@%p5 bra 	$L__BB2_10;
	ld.global.u32 	%r164, [%rd7];
$L__BB2_10:
	st.volatile.shared.u32 	[%r9+396], %r164;
	add.s32 	%r31, %r28, 32;
	setp.ge.u32 	%p6, %r31, %r5;
	mul.wide.u32 	%rd25, %r159, 4;
	add.s64 	%rd8, %rd1, %rd25;
	mov.b32 	%r165, 0;
	@%p6 bra 	$L__BB2_12;
	ld.global.u32 	%r165, [%rd8];
$L__BB2_12:
	st.volatile.shared.u32 	[%r9+528], %r165;
	add.s32 	%r107, %r159, 32;
	add.s32 	%r34, %r31, 32;
	setp.ge.u32 	%p7, %r34, %r5;
	mul.wide.u32 	%rd26, %r107, 4;
	add.s64 	%rd9, %rd1, %rd26;
	mov.b32 	%r166, 0;
	@%p7 bra 	$L__BB2_14;
	ld.global.u32 	%r166, [%rd9];
$L__BB2_14:
	st.volatile.shared.u32 	[%r9+660], %r166;
	add.s32 	%r109, %r159, 64;
	add.s32 	%r37, %r34, 32;
	setp.ge.u32 	%p8, %r37, %r5;
	mul.wide.u32 	%rd27, %r109, 4;
	add.s64 	%rd10, %rd1, %rd27;
	mov.b32 	%r167, 0;
	@%p8 bra 	$L__BB2_16;
	ld.global.u32 	%r167, [%rd10];
$L__BB2_16:
	st.volatile.shared.u32 	[%r9+792], %r167;
	add.s32 	%r40, %r37, 32;
	setp.ge.u32 	%p9, %r40, %r5;
	add.s32 	%r111, %r159, 96;
	mul.wide.u32 	%rd28, %r111, 4;
	add.s64 	%rd11, %rd1, %rd28;
	mov.b32 	%r168, 0;
	@%p9 bra 	$L__BB2_18;
	ld.global.u32 	%r168, [%rd11];
$L__BB2_18:
	setp.ne.s32 	%p10, %r80, 0;
	st.volatile.shared.u32 	[%r9+924], %r168;
	@%p10 bra 	$L__BB2_20;
	ld.volatile.shared.u32 	%r175, [%r10];
	ld.volatile.shared.u32 	%r120, [%r10+4];
	add.s32 	%r174, %r120, %r175;
	ld.volatile.shared.u32 	%r121, [%r10+8];
	add.s32 	%r173, %r121, %r174;
	ld.volatile.shared.u32 	%r122, [%r10+12];
	add.s32 	%r172, %r122, %r173;
	ld.volatile.shared.u32 	%r123, [%r10+16];
	add.s32 	%r171, %r123, %r172;
	ld.volatile.shared.u32 	%r124, [%r10+20];
	add.s32 	%r170, %r124, %r171;
	ld.volatile.shared.u32 	%r125, [%r10+24];
	add.s32 	%r169, %r125, %r170;
	ld.volatile.shared.u32 	%r126, [%r10+28];
	add.s32 	%r177, %r126, %r169;
	mov.b32 	%r176, 0;
	bra.uni 	$L__BB2_21;
$L__BB2_20:
	ld.volatile.shared.u32 	%r176, [%r10];
	ld.volatile.shared.u32 	%r112, [%r10+4];
	add.s32 	%r175, %r176, %r112;
	ld.volatile.shared.u32 	%r113, [%r10+8];
	add.s32 	%r174, %r175, %r113;
	ld.volatile.shared.u32 	%r114, [%r10+12];
	add.s32 	%r173, %r174, %r114;
	ld.volatile.shared.u32 	%r115, [%r10+16];
	add.s32 	%r172, %r173, %r115;
	ld.volatile.shared.u32 	%r116, [%r10+20];
	add.s32 	%r171, %r172, %r116;
	ld.volatile.shared.u32 	%r117, [%r10+24];
	add.s32 	%r170, %r171, %r117;
	ld.volatile.shared.u32 	%r118, [%r10+28];
	add.s32 	%r169, %r170, %r118;
	mov.u32 	%r177, %r169;
$L__BB2_21:
	setp.gt.u32 	%p11, %r1, 7;
	mov.b32 	%r127, 0;
	st.volatile.shared.u32 	[%r12], %r127;
	st.volatile.shared.u32 	[%r12+64], %r177;
	ld.volatile.shared.u32 	%r128, [%r12+60];
	add.s32 	%r129, %r128, %r177;
	st.volatile.shared.u32 	[%r12+64], %r129;
	ld.volatile.shared.u32 	%r130, [%r12+56];
	add.s32 	%r131, %r130, %r129;
	st.volatile.shared.u32 	[%r12+64], %r131;
	ld.volatile.shared.u32 	%r132, [%r12+48];
	add.s32 	%r133, %r132, %r131;
	st.volatile.shared.u32 	[%r12+64], %r133;
	ld.volatile.shared.u32 	%r134, [%r12+32];
	add.s32 	%r135, %r134, %r133;
	st.volatile.shared.u32 	[%r12+64], %r135;
	ld.volatile.shared.u32 	%r136, [%r12];
	add.s32 	%r68, %r136, %r135;
	st.volatile.shared.u32 	[%r12+64], %r68;
	bar.sync 	0;
	@%p11 bra 	$L__BB2_23;
	ld.volatile.shared.u32 	%r137, [%r13+188];
	mov.b32 	%r138, 0;
	st.volatile.shared.u32 	[%r14], %r138;
	st.volatile.shared.u32 	[%r14+16], %r137;
	ld.volatile.shared.u32 	%r139, [%r14+12];
	add.s32 	%r140, %r139, %r137;
	st.volatile.shared.u32 	[%r14+16], %r140;
	ld.volatile.shared.u32 	%r141, [%r14+8];
	add.s32 	%r142, %r141, %r140;
	st.volatile.shared.u32 	[%r14+16], %r142;
	ld.volatile.shared.u32 	%r143, [%r14];
	add.s32 	%r144, %r143, %r142;
	st.volatile.shared.u32 	[%r14+16], %r144;
	sub.s32 	%r145, %r144, %r137;
	st.volatile.shared.u32 	[%r14], %r145;
$L__BB2_23:
	setp.ge.u32 	%p12, %r19, %r5;
	bar.sync 	0;
	ld.volatile.shared.u32 	%r146, [%r15];
	ld.volatile.shared.u32 	%r69, [_ZZ9MultiscanE13totals_shared+44];
	sub.s32 	%r147, %r160, %r177;
	add.s32 	%r148, %r147, %r68;
	add.s32 	%r149, %r148, %r146;
	add.s32 	%r150, %r149, %r176;
	st.volatile.shared.u32 	[%r10], %r150;
	add.s32 	%r151, %r149, %r175;
	st.volatile.shared.u32 	[%r10+4], %r151;
	add.s32 	%r152, %r149, %r174;
	st.volatile.shared.u32 	[%r10+8], %r152;
	add.s32 	%r153, %r149, %r173;
	st.volatile.shared.u32 	[%r10+12], %r153;
	add.s32 	%r154, %r149, %r172;
	st.volatile.shared.u32 	[%r10+16], %r154;
	add.s32 	%r155, %r149, %r171;
	st.volatile.shared.u32 	[%r10+20], %r155;
	add.s32 	%r156, %r149, %r170;
	st.volatile.shared.u32 	[%r10+24], %r156;
	add.s32 	%r157, %r149, %r169;
	st.volatile.shared.u32 	[%r10+28], %r157;
	ld.volatile.shared.u32 	%r70, [%r9];
	@%p12 bra 	$L__BB2_25;
	st.global.u32 	[%rd29], %r70;
$L__BB2_25:
	setp.ge.u32 	%p13, %r22, %r5;
	ld.volatile.shared.u32 	%r71, [%r9+132];
	@%p13 bra 	$L__BB2_27;
	st.global.u32 	[%rd5], %r71;
$L__BB2_27:
	setp.ge.u32 	%p14, %r25, %r5;
	ld.volatile.shared.u32 	%r72, [%r9+264];
	@%p14 bra 	$L__BB2_29;
	st.global.u32 	[%rd6], %r72;
$L__BB2_29:
	setp.ge.u32 	%p15, %r28, %r5;
	ld.volatile.shared.u32 	%r73, [%r9+396];
	@%p15 bra 	$L__BB2_31;
	st.global.u32 	[%rd7], %r73;
$L__BB2_31:
	setp.ge.u32 	%p16, %r31, %r5;
	ld.volatile.shared.u32 	%r74, [%r9+528];
	@%p16 bra 	$L__BB2_33;
	st.global.u32 	[%rd8], %r74;
$L__BB2_33:
	setp.ge.u32 	%p17, %r34, %r5;
	ld.volatile.shared.u32 	%r75, [%r9+660];
	@%p17 bra 	$L__BB2_35;
	st.global.u32 	[%rd9], %r75;
$L__BB2_35:
	setp.ge.u32 	%p18, %r37, %r5;
	ld.volatile.shared.u32 	%r76, [%r9+792];
	@%p18 bra 	$L__BB2_37;
	st.global.u32 	[%rd10], %r76;
$L__BB2_37:
	setp.ge.u32 	%p19, %r40, %r5;
	ld.volatile.shared.u32 	%r77, [%r9+924];
	@%p19 bra 	$L__BB2_39;
	st.global.u32 	[%rd11], %r77;
$L__BB2_39:
	add.s32 	%r160, %r69, %r160;
	add.s32 	%r159, %r159, 2048;
	add.s64 	%rd29, %rd29, 8192;
	add.s32 	%r158, %r40, 1824;
	setp.lt.u32 	%p20, %r158, %r8;
	@%p20 bra 	$L__BB2_2;
$L__BB2_40:
	ret;

}


// ===== COMPILED SASS (sm_100) =====

	.target	sm_100

	.elftype	@"ET_EXEC"


//--------------------- .note.nv.tkinfo           --------------------------
	.section	.note.nv.tkinfo,"",@"SHT_NOTE"
	.sectionflags	@"SHF_NOTE_NV_TKINFO"
	.tkinfo
        /*0018*/ 	.word	0x00000002
        /*0030*/ 	.string	""
        /*0030*/ 	.string	"ptxas"
        /*0030*/ 	.string	"Cuda compilation tools, release 13.0, V13.0.88"
        /*0030*/ 	.string	"Build cuda_13.0.r13.0/compiler.36424714_0"
        /*0030*/ 	.string	"-arch sm_100 -m 64 "



//--------------------- .note.nv.cuinfo           --------------------------
	.section	.note.nv.cuinfo,"",@"SHT_NOTE"
	.sectionflags	@"SHF_NOTE_NV_CUINFO"
        /*0018*/ 	.short	0x0002
        /*001a*/ 	.short	0x0064
        /*001c*/ 	.short	0x0082
	.zero		2


//--------------------- .nv.info                  --------------------------
	.section	.nv.info,"",@"SHT_CUDA_INFO"
	.align	4


	//----- nvinfo : EIATTR_REGCOUNT
	.align		4
        /*0000*/ 	.byte	0x04, 0x2f
        /*0002*/ 	.short	(.L_1 - .L_0)
	.align		4
.L_0:
        /*0004*/ 	.word	index@(GlobalScanPass1)
        /*0008*/ 	.word	0x00000020


	//----- nvinfo : EIATTR_FRAME_SIZE
	.align		4
.L_1:
        /*000c*/ 	.byte	0x04, 0x11
        /*000e*/ 	.short	(.L_3 - .L_2)
	.align		4
.L_2:
        /*0010*/ 	.word	index@(GlobalScanPass1)
        /*0014*/ 	.word	0x00000000


	//----- nvinfo : EIATTR_REGCOUNT
	.align		4
.L_3:
        /*0018*/ 	.byte	0x04, 0x2f
        /*001a*/ 	.short	(.L_5 - .L_4)
	.align		4
.L_4:
        /*001c*/ 	.word	index@(GlobalScanPass2)
        /*0020*/ 	.word	0x00000019


	//----- nvinfo : EIATTR_FRAME_SIZE
	.align		4
.L_5:
        /*0024*/ 	.byte	0x04, 0x11
        /*0026*/ 	.short	(.L_7 - .L_6)
	.align		4
.L_6:
        /*0028*/ 	.word	index@(GlobalScanPass2)
        /*002c*/ 	.word	0x00000000


	//----- nvinfo : EIATTR_REGCOUNT
	.align		4
.L_7:
        /*0030*/ 	.byte	0x04, 0x2f
        /*0032*/ 	.short	(.L_9 - .L_8)
	.align		4
.L_8:
        /*0034*/ 	.word	index@(GlobalScanPass3)
        /*0038*/ 	.word	0x00000030


	//----- nvinfo : EIATTR_FRAME_SIZE
	.align		4
.L_9:
        /*003c*/ 	.byte	0x04, 0x11
        /*003e*/ 	.short	(.L_11 - .L_10)
	.align		4
.L_10:
        /*0040*/ 	.word	index@(GlobalScanPass3)
        /*0044*/ 	.word	0x00000000


	//----- nvinfo : EIATTR_MIN_STACK_SIZE
	.align		4
.L_11:
        /*0048*/ 	.byte	0x04, 0x12
        /*004a*/ 	.short	(.L_13 - .L_12)
	.align		4
.L_12:
        /*004c*/ 	.word	index@(GlobalScanPass3)
        /*0050*/ 	.word	0x00000000


	//----- nvinfo : EIATTR_MIN_STACK_SIZE
	.align		4
.L_13:
        /*0054*/ 	.byte	0x04, 0x12
        /*0056*/ 	.short	(.L_15 - .L_14)
	.align		4
.L_14:
        /*0058*/ 	.word	index@(GlobalScanPass2)
        /*005c*/ 	.word	0x00000000


	//----- nvinfo : EIATTR_MIN_STACK_SIZE
	.align		4
.L_15:
        /*0060*/ 	.byte	0x04, 0x12
        /*0062*/ 	.short	(.L_17 - .L_16)
	.align		4
.L_16:
        /*0064*/ 	.word	index@(GlobalScanPass1)
        /*0068*/ 	.word	0x00000000
.L_17:


//--------------------- .nv.compat                --------------------------
	.section	.nv.compat,"",@"SHT_CUDA_COMPAT_INFO"
	.align	4
        /*0000*/ 	.byte	0x02, 0x09, 0x00, 0x00, 0x02, 0x02, 0x01, 0x00, 0x02, 0x05, 0x05, 0x00, 0x03, 0x07, 0x01, 0x01
        /*0010*/ 	.byte	0x02, 0x03, 0x00, 0x00, 0x02, 0x06, 0x01, 0x00, 0x04, 0x0b, 0x08, 0x00, 0x09, 0x00, 0x00, 0x00
        /*0020*/ 	.byte	0x00, 0x00, 0x00, 0x00


//--------------------- .nv.info.GlobalScanPass3  --------------------------
	.section	.nv.info.GlobalScanPass3,"",@"SHT_CUDA_INFO"
	.sectionflags	@""
	.align	4


	//----- nvinfo : EIATTR_CUDA_API_VERSION
	.align		4
        /*0000*/ 	.byte	0x04, 0x37
        /*0002*/ 	.short	(.L_19 - .L_18)
.L_18:
        /*0004*/ 	.word	0x00000082


	//----- nvinfo : EIATTR_KPARAM_INFO
	.align		4
.L_19:
        /*0008*/ 	.byte	0x04, 0x17
        /*000a*/ 	.short	(.L_21 - .L_20)
.L_20:
        /*000c*/ 	.word	0x00000000
        /*0010*/ 	.short	0x0003
        /*0012*/ 	.short	0x0018
        /*0014*/ 	.byte	0x00, 0xf0, 0x11, 0x00


	//----- nvinfo : EIATTR_KPARAM_INFO
	.align		4
.L_21:
        /*0018*/ 	.byte	0x04, 0x17
        /*001a*/ 	.short	(.L_23 - .L_22)
.L_22:
        /*001c*/ 	.word	0x00000000
        /*0020*/ 	.short	0x0002
        /*0022*/ 	.short	0x0010
        /*0024*/ 	.byte	0x00, 0xf5, 0x21, 0x00


	//----- nvinfo : EIATTR_KPARAM_INFO
	.align		4
.L_23:
        /*0028*/ 	.byte	0x04, 0x17
        /*002a*/ 	.short	(.L_25 - .L_24)
.L_24:
        /*002c*/ 	.word	0x00000000
        /*0030*/ 	.short	0x0001
        /*0032*/ 	.short	0x0008
        /*0034*/ 	.byte	0x00, 0xf5, 0x21, 0x00


	//----- nvinfo : EIATTR_KPARAM_INFO
	.align		4
.L_25:
        /*0038*/ 	.byte	0x04, 0x17
        /*003a*/ 	.short	(.L_27 - .L_26)
.L_26:
        /*003c*/ 	.word	0x00000000
        /*0040*/ 	.short	0x0000
        /*0042*/ 	.short	0x0000
        /*0044*/ 	.byte	0x00, 0xf5, 0x21, 0x00


	//----- nvinfo : EIATTR_SPARSE_MMA_MASK
	.align		4
.L_27:
        /*0048*/ 	.byte	0x03, 0x50
        /*004a*/ 	.short	0x0000


	//----- nvinfo : EIATTR_MAXREG_COUNT
	.align		4
        /*004c*/ 	.byte	0x03, 0x1b
        /*004e*/ 	.short	0x0040


	//----- nvinfo : EIATTR_NUM_BARRIERS
	.align		4
        /*0050*/ 	.byte	0x02, 0x4c
        /*0052*/ 	.byte	0x01
	.zero		1


	//----- nvinfo : EIATTR_MERCURY_ISA_VERSION
	.align		4
        /*0054*/ 	.byte	0x03, 0x5f
        /*0056*/ 	.short	0x0101


	//----- nvinfo : EIATTR_VRC_CTA_INIT_COUNT
	.align		4
        /*0058*/ 	.byte	0x02, 0x4a
	.zero		1
	.zero		1


	//----- nvinfo : EIATTR_EXIT_INSTR_OFFSETS
	.align		4
        /*005c*/ 	.byte	0x04, 0x1c
        /*005e*/ 	.short	(.L_29 - .L_28)


	//   ....[0]....
.L_28:
        /*0060*/ 	.word	0x00000100


	//   ....[1]....
        /*0064*/ 	.word	0x00000d50


	//----- nvinfo : EIATTR_MAX_THREADS
	.align		4
.L_29:
        /*0068*/ 	.byte	0x04, 0x05
        /*006a*/ 	.short	(.L_31 - .L_30)
.L_30:
        /*006c*/ 	.word	0x00000100
        /*0070*/ 	.word	0x00000001
        /*0074*/ 	.word	0x00000001


	//----- nvinfo : EIATTR_CRS_STACK_SIZE
	.align		4
.L_31:
        /*0078*/ 	.byte	0x04, 0x1e
        /*007a*/ 	.short	(.L_33 - .L_32)
.L_32:
        /*007c*/ 	.word	0x00000000


	//----- nvinfo : EIATTR_CBANK_PARAM_SIZE
	.align		4
.L_33:
        /*0080*/ 	.byte	0x03, 0x19
        /*0082*/ 	.short	0x001c


	//----- nvinfo : EIATTR_PARAM_CBANK
	.align		4
        /*0084*/ 	.byte	0x04, 0x0a
        /*0086*/ 	.short	(.L_35 - .L_34)
	.align		4
.L_34:
        /*0088*/ 	.word	index@(.nv.constant0.GlobalScanPass3)
        /*008c*/ 	.short	0x0380
        /*008e*/ 	.short	0x001c


	//----- nvinfo : EIATTR_SW_WAR
	.align		4
.L_35:
        /*0090*/ 	.byte	0x04, 0x36
        /*0092*/ 	.short	(.L_37 - .L_36)
.L_36:
        /*0094*/ 	.word	0x00000008
.L_37:


//--------------------- .nv.info.GlobalScanPass2  --------------------------
	.section	.nv.info.GlobalScanPass2,"",@"SHT_CUDA_INFO"
	.sectionflags	@""
	.align	4


	//----- nvinfo : EIATTR_CUDA_API_VERSION
	.align		4
        /*0000*/ 	.byte	0x04, 0x37
        /*0002*/ 	.short	(.L_39 - .L_38)
.L_38:
        /*0004*/ 	.word	0x00000082


	//----- nvinfo : EIATTR_KPARAM_INFO
	.align		4
.L_39:
        /*0008*/ 	.byte	0x04, 0x17
        /*000a*/ 	.short	(.L_41 - .L_40)
.L_40:
        /*000c*/ 	.word	0x00000000
        /*0010*/ 	.short	0x0001
        /*0012*/ 	.short	0x0008
        /*0014*/ 	.byte	0x00, 0xf0, 0x11, 0x00


	//----- nvinfo : EIATTR_KPARAM_INFO
	.align		4
.L_41:
        /*0018*/ 	.byte	0x04, 0x17
        /*001a*/ 	.short	(.L_43 - .L_42)
.L_42:
        /*001c*/ 	.word	0x00000000
        /*0020*/ 	.short	0x0000
        /*0022*/ 	.short	0x0000
        /*0024*/ 	.byte	0x00, 0xf5, 0x21, 0x00


	//----- nvinfo : EIATTR_SPARSE_MMA_MASK
	.align		4
.L_43:
        /*0028*/ 	.byte	0x03, 0x50
        /*002a*/ 	.short	0x0000


	//----- nvinfo : EIATTR_MAXREG_COUNT
	.align		4
        /*002c*/ 	.byte	0x03, 0x1b
        /*002e*/ 	.short	0x00ff


	//----- nvinfo : EIATTR_NUM_BARRIERS
	.align		4
        /*0030*/ 	.byte	0x02, 0x4c
        /*0032*/ 	.byte	0x01
	.zero		1


	//----- nvinfo : EIATTR_MERCURY_ISA_VERSION
	.align		4
        /*0034*/ 	.byte	0x03, 0x5f
        /*0036*/ 	.short	0x0101


	//----- nvinfo : EIATTR_VRC_CTA_INIT_COUNT
	.align		4
        /*0038*/ 	.byte	0x02, 0x4a
	.zero		1
	.zero		1


	//----- nvinfo : EIATTR_EXIT_INSTR_OFFSETS
	.align		4
        /*003c*/ 	.byte	0x04, 0x1c
        /*003e*/ 	.short	(.L_45 - .L_44)


	//   ....[0]....
.L_44:
        /*0040*/ 	.word	0x00000400


	//   ....[1]....
        /*0044*/ 	.word	0x00000430


	//----- nvinfo : EIATTR_CRS_STACK_SIZE
	.align		4
.L_45:
        /*0048*/ 	.byte	0x04, 0x1e
        /*004a*/ 	.short	(.L_47 - .L_46)
.L_46:
        /*004c*/ 	.word	0x00000000


	//----- nvinfo : EIATTR_CBANK_PARAM_SIZE
	.align		4
.L_47:
        /*0050*/ 	.byte	0x03, 0x19
        /*0052*/ 	.short	0x000c


	//----- nvinfo : EIATTR_PARAM_CBANK
	.align		4
        /*0054*/ 	.byte	0x04, 0x0a
        /*0056*/ 	.short	(.L_49 - .L_48)
	.align		4
.L_48:
        /*0058*/ 	.word	index@(.nv.constant0.GlobalScanPass2)
        /*005c*/ 	.short	0x0380
        /*005e*/ 	.short	0x000c


	//----- nvinfo : EIATTR_SW_WAR
	.align		4
.L_49:
        /*0060*/ 	.byte	0x04, 0x36
        /*0062*/ 	.short	(.L_51 - .L_50)
.L_50:
        /*0064*/ 	.word	0x00000008
.L_51:


//--------------------- .nv.info.GlobalScanPass1  --------------------------
	.section	.nv.info.GlobalScanPass1,"",@"SHT_CUDA_INFO"
	.sectionflags	@""
	.align	4


	//----- nvinfo : EIATTR_CUDA_API_VERSION
	.align		4
        /*0000*/ 	.byte	0x04, 0x37
        /*0002*/ 	.short	(.L_53 - .L_52)
.L_52:
        /*0004*/ 	.word	0x00000082


	//----- nvinfo : EIATTR_KPARAM_INFO
	.align		4
.L_53:
        /*0008*/ 	.byte	0x04, 0x17
        /*000a*/ 	.short	(.L_55 - .L_54)
.L_54:
        /*000c*/ 	.word	0x00000000
        /*0010*/ 	.short	0x0002
        /*0012*/ 	.short	0x0010
        /*0014*/ 	.byte	0x00, 0xf5, 0x21, 0x00


	//----- nvinfo : EIATTR_KPARAM_INFO
	.align		4
.L_55:
        /*0018*/ 	.byte	0x04, 0x17
        /*001a*/ 	.short	(.L_57 - .L_56)
.L_56:
        /*001c*/ 	.word	0x00000000
        /*0020*/ 	.short	0x0001
        /*0022*/ 	.short	0x0008
        /*0024*/ 	.byte	0x00, 0xf5, 0x21, 0x00


	//----- nvinfo : EIATTR_KPARAM_INFO
	.align		4
.L_57:
        /*0028*/ 	.byte	0x04, 0x17
        /*002a*/ 	.short	(.L_59 - .L_58)
.L_58:
        /*002c*/ 	.word	0x00000000
        /*0030*/ 	.short	0x0000
        /*0032*/ 	.short	0x0000
        /*0034*/ 	.byte	0x00, 0xf5, 0x21, 0x00


	//----- nvinfo : EIATTR_SPARSE_MMA_MASK
	.align		4
.L_59:
        /*0038*/ 	.byte	0x03, 0x50
        /*003a*/ 	.short	0x0000


	//----- nvinfo : EIATTR_MAXREG_COUNT
	.align		4
        /*003c*/ 	.byte	0x03, 0x1b
        /*003e*/ 	.short	0x0040


	//----- nvinfo : EIATTR_NUM_BARRIERS
	.align		4
        /*0040*/ 	.byte	0x02, 0x4c
        /*0042*/ 	.byte	0x01
	.zero		1


	//----- nvinfo : EIATTR_MERCURY_ISA_VERSION
	.align		4
        /*0044*/ 	.byte	0x03, 0x5f
        /*0046*/ 	.short	0x0101


	//----- nvinfo : EIATTR_VRC_CTA_INIT_COUNT
	.align		4
        /*0048*/ 	.byte	0x02, 0x4a
	.zero		1
	.zero		1


	//----- nvinfo : EIATTR_EXIT_INSTR_OFFSETS
	.align		4
        /*004c*/ 	.byte	0x04, 0x1c
        /*004e*/ 	.short	(.L_61 - .L_60)


	//   ....[0]....
.L_60:
        /*0050*/ 	.word	0x00000d40


	//   ....[1]....
        /*0054*/ 	.word	0x00000d80


	//----- nvinfo : EIATTR_MAX_THREADS
	.align		4
.L_61:
        /*0058*/ 	.byte	0x04, 0x05
        /*005a*/ 	.short	(.L_63 - .L_62)
.L_62:
        /*005c*/ 	.word	0x00000100
        /*0060*/ 	.word	0x00000001
        /*0064*/ 	.word	0x00000001


	//----- nvinfo : EIATTR_CRS_STACK_SIZE
	.align		4
.L_63:
        /*0068*/ 	.byte	0x04, 0x1e
        /*006a*/ 	.short	(.L_65 - .L_64)
.L_64:
        /*006c*/ 	.word	0x00000000


	//----- nvinfo : EIATTR_CBANK_PARAM_SIZE
	.align		4
.L_65:
        /*0070*/ 	.byte	0x03, 0x19
        /*0072*/ 	.short	0x0018


	//----- nvinfo : EIATTR_PARAM_CBANK
	.align		4
        /*0074*/ 	.byte	0x04, 0x0a
        /*0076*/ 	.short	(.L_67 - .L_66)
	.align		4
.L_66:
        /*0078*/ 	.word	index@(.nv.constant0.GlobalScanPass1)
        /*007c*/ 	.short	0x0380
        /*007e*/ 	.short	0x0018


	//----- nvinfo : EIATTR_SW_WAR
	.align		4
.L_67:
        /*0080*/ 	.byte	0x04, 0x36
        /*0082*/ 	.short	(.L_69 - .L_68)
.L_68:
        /*0084*/ 	.word	0x00000008
.L_69:


//--------------------- .nv.callgraph             --------------------------
	.section	.nv.callgraph,"",@"SHT_CUDA_CALLGRAPH"
	.align	4
	.sectionentsize	8
	.align		4
        /*0000*/ 	.word	0x00000000
	.align		4
        /*0004*/ 	.word	0xffffffff
	.align		4
        /*0008*/ 	.word	0x00000000
	.align		4
        /*000c*/ 	.word	0xfffffffe
	.align		4
        /*0010*/ 	.word	0x00000000
	.align		4
        /*0014*/ 	.word	0xfffffffd
	.align		4
        /*0018*/ 	.word	0x00000000
	.align		4
        /*001c*/ 	.word	0xfffffffc


//--------------------- .text.GlobalScanPass3     --------------------------
	.section	.text.GlobalScanPass3,"ax",@progbits
	.align	128
        .global         GlobalScanPass3
        .type           GlobalScanPass3,@function
        .size           GlobalScanPass3,(.L_x_23 - GlobalScanPass3)
        .other          GlobalScanPass3,@"STO_CUDA_ENTRY STV_DEFAULT"
GlobalScanPass3:
.text.GlobalScanPass3:
[----:B------:R-:W-:Y:S01]  /*0000*/  LDC R1, c[0x0][0x37c] ;  /* 0x0000df00ff017b82 */ /* 0x000fe20000000800 */
[----:B------:R-:W0:Y:S07]  /*0010*/  S2R R9, SR_CTAID.X ;  /* 0x0000000000097919 */ /* 0x000e2e0000002500 */
[----:B------:R-:W0:Y:S01]  /*0020*/  LDC.64 R20, c[0x0][0x388] ;  /* 0x0000e200ff147b82 */ /* 0x000e220000000a00 */
[----:B------:R-:W1:Y:S01]  /*0030*/  LDCU.64 UR6, c[0x0][0x358] ;  /* 0x00006b00ff0677ac */ /* 0x000e620008000a00 */
[----:B------:R-:W2:Y:S06]  /*0040*/  S2R R0, SR_TID.X ;  /* 0x0000000000007919 */ /* 0x000eac0000002100 */
[----:B------:R-:W3:Y:S01]  /*0050*/  LDC.64 R4, c[0x0][0x390] ;  /* 0x0000e400ff047b82 */ /* 0x000ee20000000a00 */
[----:B0-----:R-:W-:-:S06]  /*0060*/  IMAD.WIDE.U32 R20, R9, 0x8, R20 ;  /* 0x0000000809147825 */ /* 0x001fcc00078e0014 */
[----:B-1----:R-:W4:Y:S01]  /*0070*/  LDG.E.64 R20, desc[UR6][R20.64] ;  /* 0x0000000614147981 */ /* 0x002f22000c1e1b00 */
[----:B--2---:R-:W-:Y:S01]  /*0080*/  SHF.R.U32.HI R7, RZ, 0x5, R0 ;  /* 0x00000005ff077819 */ /* 0x004fe20000011600 */
[----:B---3--:R-:W-:Y:S01]  /*0090*/  IMAD.WIDE.U32 R4, R9, 0x4, R4 ;  /* 0x0000000409047825 */ /* 0x008fe200078e0004 */
[----:B------:R-:W-:-:S04]  /*00a0*/  LOP3.LUT R24, R0, 0x1f, RZ, 0xc0, !PT ;  /* 0x0000001f00187812 */ /* 0x000fc800078ec0ff */
[----:B------:R-:W-:Y:S01]  /*00b0*/  PRMT R3, R24, 0x6540, R7 ;  /* 0x0000654018037816 */ /* 0x000fe20000000007 */
[----:B----4-:R-:W-:-:S04]  /*00c0*/  VIADD R22, R21, 0x7ff ;  /* 0x000007ff15167836 */ /* 0x010fc80000000000 */
[----:B------:R-:W-:Y:S01]  /*00d0*/  IMAD.IADD R11, R20, 0x1, R3 ;  /* 0x00000001140b7824 */ /* 0x000fe200078e0203 */
[----:B------:R-:W-:-:S04]  /*00e0*/  LOP3.LUT R22, R22, 0xfffff800, RZ, 0xc0, !PT ;  /* 0xfffff80016167812 */ /* 0x000fc800078ec0ff */
[----:B------:R-:W-:-:S13]  /*00f0*/  ISETP.GE.U32.AND P0, PT, R11, R22, PT ;  /* 0x000000160b00720c */ /* 0x000fda0003f06070 */
[----:B------:R-:W-:Y:S05]  /*0100*/  @P0 EXIT ;  /* 0x000000000000094d */ /* 0x000fea0003800000 */
[----:B------:R-:W0:Y:S01]  /*0110*/  S2R R13, SR_CgaCtaId ;  /* 0x00000000000d7919 */ /* 0x000e220000008800 */
[----:B------:R-:W1:Y:S01]  /*0120*/  LDC.64 R2, c[0x0][0x380] ;  /* 0x0000e000ff027b82 */ /* 0x000e620000000a00 */
[----:B------:R-:W-:Y:S01]  /*0130*/  MOV R6, 0x400 ;  /* 0x0000040000067802 */ /* 0x000fe20000000f00 */
[----:B------:R-:W2:Y:S01]  /*0140*/  LDCU UR8, c[0x0][0x398] ;  /* 0x00007300ff0877ac */ /* 0x000ea20008000800 */
[----:B------:R3:W5:Y:S01]  /*0150*/  LDG.E R23, desc[UR6][R4.64] ;  /* 0x0000000604177981 */ /* 0x000762000c1e1900 */
[C---:B------:R-:W-:Y:S01]  /*0160*/  SHF.L.U32 R9, R7.reuse, 0x8, RZ ;  /* 0x0000000807097819 */ /* 0x040fe200000006ff */
[----:B------:R-:W-:-:S03]  /*0170*/  IMAD R26, R7, 0x11, R0 ;  /* 0x00000011071a7824 */ /* 0x000fc600078e0200 */
[----:B------:R-:W4:Y:S01]  /*0180*/  LDC.64 R18, c[0x0][0x380] ;  /* 0x0000e000ff127b82 */ /* 0x000f220000000a00 */
[C---:B------:R-:W-:Y:S02]  /*0190*/  IADD3 R25, PT, PT, R24.reuse, R20, R9 ;  /* 0x0000001418197210 */ /* 0x040fe40007ffe009 */
[----:B------:R-:W-:Y:S01]  /*01a0*/  LOP3.LUT R9, R24, 0x1c, RZ, 0xc0, !PT ;  /* 0x0000001c18097812 */ /* 0x000fe200078ec0ff */
[----:B---3--:R-:W-:-:S03]  /*01b0*/  VIADD R4, R6, 0x2100 ;  /* 0x0000210006047836 */ /* 0x008fc60000000000 */
[----:B------:R-:W-:Y:S01]  /*01c0*/  LEA R20, R24, R9, 0x5 ;  /* 0x0000000918147211 */ /* 0x000fe200078e28ff */
[----:B------:R-:W-:Y:S02]  /*01d0*/  VIADD R25, R25, 0x80 ;  /* 0x0000008019197836 */ /* 0x000fe40000000000 */
[----:B-1----:R-:W-:-:S04]  /*01e0*/  IMAD.WIDE.U32 R2, R11, 0x4, R2 ;  /* 0x000000040b027825 */ /* 0x002fc800078e0002 */
[----:B------:R-:W-:Y:S01]  /*01f0*/  IMAD.MOV.U32 R17, RZ, RZ, R3 ;  /* 0x000000ffff117224 */ /* 0x000fe200078e0003 */
[----:B------:R-:W-:Y:S02]  /*0200*/  MOV R16, R2 ;  /* 0x0000000200107202 */ /* 0x000fe40000000f00 */
[C---:B0-----:R-:W-:Y:S01]  /*0210*/  LEA R8, R13.reuse, R6, 0x18 ;  /* 0x000000060d087211 */ /* 0x041fe200078ec0ff */
[----:B------:R-:W-:Y:S01]  /*0220*/  VIADD R6, R6, 0x2720 ;  /* 0x0000272006067836 */ /* 0x000fe20000000000 */
[----:B------:R-:W-:-:S03]  /*0230*/  LEA R27, R13, R4, 0x18 ;  /* 0x000000040d1b7211 */ /* 0x000fc600078ec0ff */
[----:B------:R-:W-:Y:S01]  /*0240*/  IMAD R5, R7, 0x420, R8 ;  /* 0x0000042007057824 */ /* 0x000fe200078e0208 */
[----:B------:R-:W-:Y:S02]  /*0250*/  LEA R6, R13, R6, 0x18 ;  /* 0x000000060d067211 */ /* 0x000fe400078ec0ff */
[----:B------:R-:W-:Y:S01]  /*0260*/  LEA R26, R26, R27, 0x2 ;  /* 0x0000001b1a1a7211 */ /* 0x000fe200078e10ff */
[----:B------:R-:W-:Y:S02]  /*0270*/  IMAD R24, R24, 0x4, R5 ;  /* 0x0000000418187824 */ /* 0x000fe400078e0205 */
[----:B------:R-:W-:Y:S02]  /*0280*/  IMAD.IADD R20, R5, 0x1, R20 ;  /* 0x0000000105147824 */ /* 0x000fe400078e0214 */
[----:B------:R-:W-:Y:S02]  /*0290*/  IMAD R27, R0, 0xc4, R27 ;  /* 0x000000c4001b7824 */ /* 0x000fe400078e021b */
[----:B------:R-:W-:-:S02]  /*02a0*/  IMAD R28, R7, 0x4, R6 ;  /* 0x00000004071c7824 */ /* 0x000fc400078e0206 */
[----:B--2-4-:R-:W-:-:S07]  /*02b0*/  IMAD R29, R0, 0x4, R6 ;  /* 0x00000004001d7824 */ /* 0x014fce00078e0206 */
.L_x_4:
[C---:B-1----:R-:W-:Y:S01]  /*02c0*/  VIADD R12, R25.reuse, 0xffffffa0 ;  /* 0xffffffa0190c7836 */ /* 0x042fe20000000000 */
[C---:B------:R-:W-:Y:S01]  /*02d0*/  IADD3 R2, PT, PT, R25.reuse, -0x80, RZ ;  /* 0xffffff8019027810 */ /* 0x040fe20007ffe0ff */
[C---:B------:R-:W-:Y:S01]  /*02e0*/  VIADD R10, R25.reuse, 0xffffffc0 ;  /* 0xffffffc0190a7836 */ /* 0x040fe20000000000 */
[----:B------:R-:W-:Y:S01]  /*02f0*/  CS2R R32, SRZ ;  /* 0x0000000000207805 */ /* 0x000fe2000001ff00 */
[C---:B------:R-:W-:Y:S01]  /*0300*/  VIADD R8, R25.reuse, 0xffffffe0 ;  /* 0xffffffe019087836 */ /* 0x040fe20000000000 */
[-C--:B------:R-:W-:Y:S01]  /*0310*/  ISETP.GE.U32.AND P5, PT, R12, R21.reuse, PT ;  /* 0x000000150c00720c */ /* 0x080fe20003fa6070 */
[C---:B------:R-:W-:Y:S01]  /*0320*/  VIADD R6, R25.reuse, 0x20 ;  /* 0x0000002019067836 */ /* 0x040fe20000000000 */
[----:B------:R-:W-:Y:S01]  /*0330*/  ISETP.GE.U32.AND P6, PT, R2, R21, PT ;  /* 0x000000150200720c */ /* 0x000fe20003fc6070 */
[----:B------:R-:W-:Y:S01]  /*0340*/  IMAD.WIDE.U32 R12, R12, 0x4, R18 ;  /* 0x000000040c0c7825 */ /* 0x000fe200078e0012 */
[----:B------:R-:W-:-:S03]  /*0350*/  IADD3 R4, PT, PT, R25, 0x40, RZ ;  /* 0x0000004019047810 */ /* 0x000fc60007ffe0ff */
[----:B------:R-:W-:Y:S01]  /*0360*/  HFMA2 R35, -RZ, RZ, 0, 0 ;  /* 0x00000000ff237431 */ /* 0x000fe200000001ff */
[-C--:B------:R-:W-:Y:S01]  /*0370*/  ISETP.GE.U32.AND P1, PT, R10, R21.reuse, PT ;  /* 0x000000150a00720c */ /* 0x080fe20003f26070 */
[C---:B------:R-:W-:Y:S01]  /*0380*/  VIADD R34, R25.reuse, 0x60 ;  /* 0x0000006019227836 */ /* 0x040fe20000000000 */
[-C--:B------:R-:W-:Y:S02]  /*0390*/  ISETP.GE.U32.AND P2, PT, R8, R21.reuse, PT ;  /* 0x000000150800720c */ /* 0x080fe40003f46070 */
[----:B------:R-:W-:Y:S02]  /*03a0*/  CS2R R30, SRZ ;  /* 0x00000000001e7805 */ /* 0x000fe4000001ff00 */
[-C--:B------:R-:W-:Y:S01]  /*03b0*/  ISETP.GE.U32.AND P0, PT, R25, R21.reuse, PT ;  /* 0x000000151900720c */ /* 0x080fe20003f06070 */
[----:B------:R-:W-:Y:S01]  /*03c0*/  IMAD.MOV.U32 R37, RZ, RZ, RZ ;  /* 0x000000ffff257224 */ /* 0x000fe200078e00ff */
[-C--:B------:R-:W-:Y:S01]  /*03d0*/  ISETP.GE.U32.AND P3, PT, R6, R21.reuse, PT ;  /* 0x000000150600720c */ /* 0x080fe20003f66070 */
[----:B------:R-:W2:Y:S01]  /*03e0*/  @!P5 LDG.E R33, desc[UR6][R12.64] ;  /* 0x000000060c21d981 */ /* 0x000ea2000c1e1900 */
[----:B------:R-:W-:Y:S01]  /*03f0*/  P2R R39, PR, RZ, 0x20 ;  /* 0x00000020ff277803 */ /* 0x000fe20000000000 */
[----:B------:R-:W-:Y:S01]  /*0400*/  IMAD.MOV.U32 R45, RZ, RZ, RZ ;  /* 0x000000ffff2d7224 */ /* 0x000fe200078e00ff */
[-C--:B------:R-:W-:Y:S01]  /*0410*/  ISETP.GE.U32.AND P4, PT, R4, R21.reuse, PT ;  /* 0x000000150400720c */ /* 0x080fe20003f86070 */
[--C-:B------:R-:W-:Y:S01]  /*0420*/  IMAD.WIDE.U32 R10, R10, 0x4, R18.reuse ;  /* 0x000000040a0a7825 */ /* 0x100fe200078e0012 */
[----:B------:R-:W-:Y:S01]  /*0430*/  ISETP.GE.U32.AND P5, PT, R34, R21, PT ;  /* 0x000000152200720c */ /* 0x000fe20003fa6070 */
[----:B------:R-:W3:Y:S01]  /*0440*/  @!P6 LDG.E R31, desc[UR6][R16.64] ;  /* 0x00000006101fe981 */ /* 0x000ee2000c1e1900 */
[----:B------:R-:W-:Y:S01]  /*0450*/  MOV R43, RZ ;  /* 0x000000ff002b7202 */ /* 0x000fe20000000f00 */
[----:B------:R-:W-:-:S04]  /*0460*/  IMAD.WIDE.U32 R8, R8, 0x4, R18 ;  /* 0x0000000408087825 */ /* 0x000fc800078e0012 */
[--C-:B------:R-:W-:Y:S01]  /*0470*/  IMAD.WIDE.U32 R14, R25, 0x4, R18.reuse ;  /* 0x00000004190e7825 */ /* 0x100fe200078e0012 */
[----:B------:R-:W4:Y:S01]  /*0480*/  @!P1 LDG.E R35, desc[UR6][R10.64] ;  /* 0x000000060a239981 */ /* 0x000f22000c1e1900 */
[----:B------:R-:W-:Y:S01]  /*0490*/  UISETP.NE.AND UP0, UPT, UR8, URZ, UPT ;  /* 0x000000ff0800728c */ /* 0x000fe2000bf05270 */
[----:B------:R-:W-:Y:S01]  /*04a0*/  P2R R41, PR, RZ, 0x40 ;  /* 0x00000040ff297803 */ /* 0x000fe20000000000 */
[--C-:B------:R-:W-:Y:S01]  /*04b0*/  IMAD.WIDE.U32 R6, R6, 0x4, R18.reuse ;  /* 0x0000000406067825 */ /* 0x100fe200078e0012 */
[----:B------:R-:W4:Y:S03]  /*04c0*/  @!P2 LDG.E R37, desc[UR6][R8.64] ;  /* 0x000000060825a981 */ /* 0x000f26000c1e1900 */
[--C-:B------:R-:W-:Y:S01]  /*04d0*/  IMAD.WIDE.U32 R4, R4, 0x4, R18.reuse ;  /* 0x0000000404047825 */ /* 0x100fe200078e0012 */
[----:B------:R-:W4:Y:S03]  /*04e0*/  @!P0 LDG.E R43, desc[UR6][R14.64] ;  /* 0x000000060e2b8981 */ /* 0x000f26000c1e1900 */
[----:B------:R-:W-:Y:S01]  /*04f0*/  IMAD.WIDE.U32 R2, R34, 0x4, R18 ;  /* 0x0000000422027825 */ /* 0x000fe200078e0012 */
[----:B------:R-:W4:Y:S04]  /*0500*/  @!P3 LDG.E R45, desc[UR6][R6.64] ;  /* 0x00000006062db981 */ /* 0x000f28000c1e1900 */
[----:B------:R-:W4:Y:S04]  /*0510*/  @!P4 LDG.E R30, desc[UR6][R4.64] ;  /* 0x00000006041ec981 */ /* 0x000f28000c1e1900 */
[----:B------:R-:W4:Y:S04]  /*0520*/  @!P5 LDG.E R32, desc[UR6][R2.64] ;  /* 0x000000060220d981 */ /* 0x000f28000c1e1900 */
[----:B---3--:R0:W-:Y:S04]  /*0530*/  STS [R24], R31 ;  /* 0x0000001f18007388 */ /* 0x0081e80000000800 */
[----:B--2---:R0:W-:Y:S04]  /*0540*/  STS [R24+0x84], R33 ;  /* 0x0000842118007388 */ /* 0x0041e80000000800 */
[----:B----4-:R0:W-:Y:S04]  /*0550*/  STS [R24+0x108], R35 ;  /* 0x0001082318007388 */ /* 0x0101e80000000800 */
[----:B------:R0:W-:Y:S04]  /*0560*/  STS [R24+0x18c], R37 ;  /* 0x00018c2518007388 */ /* 0x0001e80000000800 */
[----:B------:R0:W-:Y:S04]  /*0570*/  STS [R24+0x210], R43 ;  /* 0x0002102b18007388 */ /* 0x0001e80000000800 */
[----:B------:R0:W-:Y:S04]  /*0580*/  STS [R24+0x294], R45 ;  /* 0x0002942d18007388 */ /* 0x0001e80000000800 */
[----:B------:R0:W-:Y:S04]  /*0590*/  STS [R24+0x318], R30 ;  /* 0x0003181e18007388 */ /* 0x0001e80000000800 */
[----:B------:R0:W-:Y:S01]  /*05a0*/  STS [R24+0x39c], R32 ;  /* 0x00039c2018007388 */ /* 0x0001e20000000800 */
[----:B------:R-:W-:Y:S05]  /*05b0*/  BRA.U UP0, `(.L_x_0) ;  /* 0x0000000100447547 */ /* 0x000fea000b800000 */
[----:B------:R-:W-:Y:S01]  /*05c0*/  LDS R36, [R20] ;  /* 0x0000000014247984 */ /* 0x000fe20000000800 */
[----:B------:R-:W-:-:S03]  /*05d0*/  IMAD.MOV.U32 R38, RZ, RZ, RZ ;  /* 0x000000ffff267224 */ /* 0x000fc600078e00ff */
[----:B0-----:R-:W0:Y:S04]  /*05e0*/  LDS R35, [R20+0x4] ;  /* 0x0000040014237984 */ /* 0x001e280000000800 */
[----:B------:R-:W1:Y:S04]  /*05f0*/  LDS R34, [R20+0x8] ;  /* 0x0000080014227984 */ /* 0x000e680000000800 */
[----:B------:R-:W2:Y:S04]  /*0600*/  LDS R33, [R20+0xc] ;  /* 0x00000c0014217984 */ /* 0x000ea80000000800 */
[----:B------:R-:W3:Y:S04]  /*0610*/  LDS R32, [R20+0x10] ;  /* 0x0000100014207984 */ /* 0x000ee80000000800 */
[----:B------:R-:W4:Y:S04]  /*0620*/  LDS R31, [R20+0x14] ;  /* 0x00001400141f7984 */ /* 0x000f280000000800 */
[----:B------:R-:W4:Y:S04]  /*0630*/  LDS R30, [R20+0x18] ;  /* 0x00001800141e7984 */ /* 0x000f280000000800 */
[----:B------:R-:W4:Y:S01]  /*0640*/  LDS R37, [R20+0x1c] ;  /* 0x00001c0014257984 */ /* 0x000f220000000800 */
[----:B0-----:R-:W-:-:S05]  /*0650*/  IMAD.IADD R35, R36, 0x1, R35 ;  /* 0x0000000124237824 */ /* 0x001fca00078e0223 */
[----:B-1----:R-:W-:-:S05]  /*0660*/  IADD3 R34, PT, PT, R35, R34, RZ ;  /* 0x0000002223227210 */ /* 0x002fca0007ffe0ff */
[----:B--2---:R-:W-:-:S04]  /*0670*/  IMAD.IADD R33, R34, 0x1, R33 ;  /* 0x0000000122217824 */ /* 0x004fc800078e0221 */
[----:B---3--:R-:W-:-:S05]  /*0680*/  IMAD.IADD R32, R33, 0x1, R32 ;  /* 0x0000000121207824 */ /* 0x008fca00078e0220 */
[----:B----4-:R-:W-:-:S05]  /*0690*/  IADD3 R31, PT, PT, R32, R31, RZ ;  /* 0x0000001f201f7210 */ /* 0x010fca0007ffe0ff */
[----:B------:R-:W-:-:S05]  /*06a0*/  IMAD.IADD R30, R31, 0x1, R30 ;  /* 0x000000011f1e7824 */ /* 0x000fca00078e021e */
[----:B------:R-:W-:Y:S01]  /*06b0*/  IADD3 R37, PT, PT, R30, R37, RZ ;  /* 0x000000251e257210 */ /* 0x000fe20007ffe0ff */
[----:B------:R-:W-:Y:S06]  /*06c0*/  BRA `(.L_x_1) ;  /* 0x0000000000407947 */ /* 0x000fec0003800000 */
.L_x_0:
[----:B------:R-:W-:Y:S04]  /*06d0*/  LDS R38, [R20] ;  /* 0x0000000014267984 */ /* 0x000fe80000000800 */
[----:B0-----:R-:W0:Y:S04]  /*06e0*/  LDS R31, [R20+0x4] ;  /* 0x00000400141f7984 */ /* 0x001e280000000800 */
[----:B------:R-:W1:Y:S04]  /*06f0*/  LDS R35, [R20+0x8] ;  /* 0x0000080014237984 */ /* 0x000e680000000800 */
[----:B------:R-:W2:Y:S04]  /*0700*/  LDS R34, [R20+0xc] ;  /* 0x00000c0014227984 */ /* 0x000ea80000000800 */
[----:B------:R-:W3:Y:S04]  /*0710*/  LDS R33, [R20+0x10] ;  /* 0x0000100014217984 */ /* 0x000ee80000000800 */
[----:B------:R-:W4:Y:S04]  /*0720*/  LDS R32, [R20+0x14] ;  /* 0x0000140014207984 */ /* 0x000f280000000800 */
[----:B------:R-:W4:Y:S04]  /*0730*/  LDS R37, [R20+0x18] ;  /* 0x0000180014257984 */ /* 0x000f280000000800 */
[----:B------:R-:W4:Y:S01]  /*0740*/  LDS R30, [R20+0x1c] ;  /* 0x00001c00141e7984 */ /* 0x000f220000000800 */
[----:B0-----:R-:W-:-:S04]  /*0750*/  IMAD.IADD R36, R38, 0x1, R31 ;  /* 0x0000000126247824 */ /* 0x001fc800078e021f */
[----:B-1----:R-:W-:-:S05]  /*0760*/  IMAD.IADD R35, R36, 0x1, R35 ;  /* 0x0000000124237824 */ /* 0x002fca00078e0223 */
[----:B--2---:R-:W-:-:S05]  /*0770*/  IADD3 R34, PT, PT, R35, R34, RZ ;  /* 0x0000002223227210 */ /* 0x004fca0007ffe0ff */
[----:B---3--:R-:W-:-:S04]  /*0780*/  IMAD.IADD R33, R34, 0x1, R33 ;  /* 0x0000000122217824 */ /* 0x008fc800078e0221 */
[----:B----4-:R-:W-:-:S05]  /*0790*/  IMAD.IADD R32, R33, 0x1, R32 ;  /* 0x0000000121207824 */ /* 0x010fca00078e0220 */
[----:B------:R-:W-:-:S05]  /*07a0*/  IADD3 R31, PT, PT, R32, R37, RZ ;  /* 0x00000025201f7210 */ /* 0x000fca0007ffe0ff */
[----:B------:R-:W-:-:S04]  /*07b0*/  IMAD.IADD R30, R31, 0x1, R30 ;  /* 0x000000011f1e7824 */ /* 0x000fc800078e021e */
[----:B------:R-:W-:-:S07]  /*07c0*/  IMAD.MOV.U32 R37, RZ, RZ, R30 ;  /* 0x000000ffff257224 */ /* 0x000fce00078e001e */
.L_x_1:
[----:B------:R-:W-:Y:S01]  /*07d0*/  STS [R26], RZ ;  /* 0x000000ff1a007388 */ /* 0x000fe20000000800 */
[----:B------:R-:W-:Y:S01]  /*07e0*/  ISETP.GT.U32.AND P6, PT, R0, 0x7, PT ;  /* 0x000000070000780c */ /* 0x000fe20003fc4070 */
[----:B------:R-:W-:Y:S05]  /*07f0*/  WARPSYNC.ALL ;  /* 0x0000000000007948 */ /* 0x000fea0003800000 */
[----:B------:R-:W-:Y:S01]  /*0800*/  STS [R26+0x40], R37 ;  /* 0x000040251a007388 */ /* 0x000fe20000000800 */
[----:B------:R-:W-:Y:S03]  /*0810*/  BSSY.RECONVERGENT B0, `(.L_x_2) ;  /* 0x0000020000007945 */ /* 0x000fe60003800200 */
[----:B------:R-:W0:Y:S02]  /*0820*/  LDS R40, [R26+0x3c] ;  /* 0x00003c001a287984 */ /* 0x000e240000000800 */
[----:B0-----:R-:W-:-:S05]  /*0830*/  IADD3 R43, PT, PT, R40, R37, RZ ;  /* 0x00000025282b7210 */ /* 0x001fca0007ffe0ff */
[----:B------:R-:W-:Y:S04]  /*0840*/  STS [R26+0x40], R43 ;  /* 0x0000402b1a007388 */ /* 0x000fe80000000800 */
[----:B------:R-:W0:Y:S02]  /*0850*/  LDS R40, [R26+0x38] ;  /* 0x000038001a287984 */ /* 0x000e240000000800 */
[----:B0-----:R-:W-:-:S05]  /*0860*/  IMAD.IADD R45, R43, 0x1, R40 ;  /* 0x000000012b2d7824 */ /* 0x001fca00078e0228 */
[----:B------:R-:W-:Y:S04]  /*0870*/  STS [R26+0x40], R45 ;  /* 0x0000402d1a007388 */ /* 0x000fe80000000800 */
[----:B------:R-:W0:Y:S02]  /*0880*/  LDS R40, [R26+0x30] ;  /* 0x000030001a287984 */ /* 0x000e240000000800 */
[----:B0-----:R-:W-:-:S05]  /*0890*/  IMAD.IADD R42, R45, 0x1, R40 ;  /* 0x000000012d2a7824 */ /* 0x001fca00078e0228 */
[----:B------:R-:W-:Y:S04]  /*08a0*/  STS [R26+0x40], R42 ;  /* 0x0000402a1a007388 */ /* 0x000fe80000000800 */
[----:B------:R-:W0:Y:S02]  /*08b0*/  LDS R40, [R26+0x20] ;  /* 0x000020001a287984 */ /* 0x000e240000000800 */
[----:B0-----:R-:W-:-:S05]  /*08c0*/  IADD3 R44, PT, PT, R42, R40, RZ ;  /* 0x000000282a2c7210 */ /* 0x001fca0007ffe0ff */
[----:B------:R-:W-:Y:S04]  /*08d0*/  STS [R26+0x40], R44 ;  /* 0x0000402c1a007388 */ /* 0x000fe80000000800 */
[----:B------:R-:W0:Y:S02]  /*08e0*/  LDS R40, [R26] ;  /* 0x000000001a287984 */ /* 0x000e240000000800 */
[----:B0-----:R-:W-:-:S05]  /*08f0*/  IMAD.IADD R40, R44, 0x1, R40 ;  /* 0x000000012c287824 */ /* 0x001fca00078e0228 */
[----:B------:R0:W-:Y:S01]  /*0900*/  STS [R26+0x40], R40 ;  /* 0x000040281a007388 */ /* 0x0001e20000000800 */
[----:B------:R-:W-:Y:S06]  /*0910*/  BAR.SYNC.DEFER_BLOCKING 0x0 ;  /* 0x0000000000007b1d */ /* 0x000fec0000010000 */
[----:B------:R-:W-:Y:S05]  /*0920*/  @P6 BRA `(.L_x_3) ;  /* 0x0000000000386947 */ /* 0x000fea0003800000 */
[----:B------:R-:W1:Y:S04]  /*0930*/  LDS R42, [R27+0xbc] ;  /* 0x0000bc001b2a7984 */ /* 0x000e680000000800 */
[----:B------:R-:W-:Y:S04]  /*0940*/  STS [R29], RZ ;  /* 0x000000ff1d007388 */ /* 0x000fe80000000800 */
[----:B-1----:R-:W-:Y:S04]  /*0950*/  STS [R29+0x10], R42 ;  /* 0x0000102a1d007388 */ /* 0x002fe80000000800 */
[----:B------:R-:W1:Y:S02]  /*0960*/  LDS R43, [R29+0xc] ;  /* 0x00000c001d2b7984 */ /* 0x000e640000000800 */
[----:B-1----:R-:W-:-:S05]  /*0970*/  IADD3 R44, PT, PT, R42, R43, RZ ;  /* 0x0000002b2a2c7210 */ /* 0x002fca0007ffe0ff */
[----:B------:R-:W-:Y:S04]  /*0980*/  STS [R29+0x10], R44 ;  /* 0x0000102c1d007388 */ /* 0x000fe80000000800 */
[----:B------:R-:W1:Y:S02]  /*0990*/  LDS R43, [R29+0x8] ;  /* 0x000008001d2b7984 */ /* 0x000e640000000800 */
[----:B-1----:R-:W-:-:S05]  /*09a0*/  IMAD.IADD R43, R44, 0x1, R43 ;  /* 0x000000012c2b7824 */ /* 0x002fca00078e022b */
[----:B------:R-:W-:Y:S04]  /*09b0*/  STS [R29+0x10], R43 ;  /* 0x0000102b1d007388 */ /* 0x000fe80000000800 */
[----:B------:R-:W1:Y:S02]  /*09c0*/  LDS R45, [R29] ;  /* 0x000000001d2d7984 */ /* 0x000e640000000800 */
[----:B-1----:R-:W-:-:S05]  /*09d0*/  IADD3 R45, PT, PT, R43, R45, RZ ;  /* 0x0000002d2b2d7210 */ /* 0x002fca0007ffe0ff */
[----:B------:R-:W-:Y:S01]  /*09e0*/  IMAD.IADD R42, R45, 0x1, -R42 ;  /* 0x000000012d2a7824 */ /* 0x000fe200078e0a2a */
[----:B------:R1:W-:Y:S04]  /*09f0*/  STS [R29+0x10], R45 ;  /* 0x0000102d1d007388 */ /* 0x0003e80000000800 */
[----:B------:R1:W-:Y:S02]  /*0a00*/  STS [R29], R42 ;  /* 0x0000002a1d007388 */ /* 0x0003e40000000800 */
.L_x_3:
[----:B------:R-:W-:Y:S05]  /*0a10*/  BSYNC.RECONVERGENT B0 ;  /* 0x0000000000007941 */ /* 0x000fea0003800200 */
.L_x_2:
[----:B------:R-:W-:Y:S01]  /*0a20*/  BAR.SYNC.DEFER_BLOCKING 0x0 ;  /* 0x0000000000007b1d */ /* 0x000fe20000010000 */
[----:B------:R-:W-:Y:S02]  /*0a30*/  ISETP.NE.AND P6, PT, R39, RZ, PT ;  /* 0x000000ff2700720c */ /* 0x000fe40003fc5270 */
[----:B0----5:R-:W-:Y:S02]  /*0a40*/  IADD3 R40, PT, PT, R40, R23, -R37 ;  /* 0x0000001728287210 */ /* 0x021fe40007ffe825 */
[----:B-1----:R-:W-:-:S03]  /*0a50*/  P2R R42, PR, RZ, 0x20 ;  /* 0x00000020ff2a7803 */ /* 0x002fc60000000000 */
[----:B------:R-:W0:Y:S01]  /*0a60*/  S2UR UR5, SR_CgaCtaId ;  /* 0x00000000000579c3 */ /* 0x000e220000008800 */
[----:B------:R-:W-:Y:S01]  /*0a70*/  UMOV UR4, 0x400 ;  /* 0x0000040000047882 */ /* 0x000fe20000000000 */
[----:B------:R-:W-:Y:S01]  /*0a80*/  ISETP.NE.AND P5, PT, R41, RZ, PT ;  /* 0x000000ff2900720c */ /* 0x000fe20003fa5270 */
[----:B------:R-:W1:Y:S01]  /*0a90*/  LDS R39, [R28] ;  /* 0x000000001c277984 */ /* 0x000e620000000800 */
[----:B0-----:R-:W-:Y:S01]  /*0aa0*/  ULEA UR4, UR5, UR4, 0x18 ;  /* 0x0000000405047291 */ /* 0x001fe2000f8ec0ff */
[----:B-1----:R-:W-:-:S04]  /*0ab0*/  IADD3 R39, PT, PT, R39, R40, RZ ;  /* 0x0000002827277210 */ /* 0x002fc80007ffe0ff */
[C---:B------:R-:W-:Y:S01]  /*0ac0*/  IADD3 R41, PT, PT, R39.reuse, R36, RZ ;  /* 0x0000002427297210 */ /* 0x040fe20007ffe0ff */
[C---:B------:R-:W-:Y:S01]  /*0ad0*/  IMAD.IADD R37, R39.reuse, 0x1, R38 ;  /* 0x0000000127257824 */ /* 0x040fe200078e0226 */
[C---:B------:R-:W-:Y:S01]  /*0ae0*/  IADD3 R43, PT, PT, R39.reuse, R34, RZ ;  /* 0x00000022272b7210 */ /* 0x040fe20007ffe0ff */
[C---:B------:R-:W-:Y:S01]  /*0af0*/  IMAD.IADD R35, R39.reuse, 0x1, R35 ;  /* 0x0000000127237824 */ /* 0x040fe200078e0223 */
[C---:B------:R-:W-:Y:S01]  /*0b00*/  IADD3 R45, PT, PT, R39.reuse, R32, RZ ;  /* 0x00000020272d7210 */ /* 0x040fe20007ffe0ff */
[C---:B------:R-:W-:Y:S02]  /*0b10*/  IMAD.IADD R33, R39.reuse, 0x1, R33 ;  /* 0x0000000127217824 */ /* 0x040fe400078e0221 */
[C---:B------:R-:W-:Y:S01]  /*0b20*/  IMAD.IADD R31, R39.reuse, 0x1, R31 ;  /* 0x00000001271f7824 */ /* 0x040fe200078e021f */
[----:B------:R-:W-:Y:S02]  /*0b30*/  IADD3 R39, PT, PT, R39, R30, RZ ;  /* 0x0000001e27277210 */ /* 0x000fe40007ffe0ff */
[----:B------:R-:W0:Y:S04]  /*0b40*/  LDS R30, [UR4+0x274c] ;  /* 0x00274c04ff1e7984 */ /* 0x000e280008000800 */
[----:B------:R-:W-:Y:S04]  /*0b50*/  STS [R20], R37 ;  /* 0x0000002514007388 */ /* 0x000fe80000000800 */
[----:B------:R-:W-:Y:S04]  /*0b60*/  STS [R20+0x4], R41 ;  /* 0x0000042914007388 */ /* 0x000fe80000000800 */
[----:B------:R-:W-:Y:S04]  /*0b70*/  STS [R20+0x8], R35 ;  /* 0x0000082314007388 */ /* 0x000fe80000000800 */
[----:B------:R-:W-:Y:S04]  /*0b80*/  STS [R20+0xc], R43 ;  /* 0x00000c2b14007388 */ /* 0x000fe80000000800 */
[----:B------:R-:W-:Y:S04]  /*0b90*/  STS [R20+0x10], R33 ;  /* 0x0000102114007388 */ /* 0x000fe80000000800 */
[----:B------:R-:W-:Y:S04]  /*0ba0*/  STS [R20+0x14], R45 ;  /* 0x0000142d14007388 */ /* 0x000fe80000000800 */
[----:B------:R1:W-:Y:S04]  /*0bb0*/  STS [R20+0x18], R31 ;  /* 0x0000181f14007388 */ /* 0x0003e80000000800 */
[----:B------:R-:W-:Y:S04]  /*0bc0*/  STS [R20+0x1c], R39 ;  /* 0x00001c2714007388 */ /* 0x000fe80000000800 */
[----:B------:R-:W2:Y:S01]  /*0bd0*/  LDS R32, [R24] ;  /* 0x0000000018207984 */ /* 0x000ea20000000800 */
[C---:B-1----:R-:W-:Y:S01]  /*0be0*/  VIADD R31, R25.reuse, 0x780 ;  /* 0x00000780191f7836 */ /* 0x042fe20000000000 */
[----:B------:R-:W-:-:S02]  /*0bf0*/  IADD3 R25, PT, PT, R25, 0x800, RZ ;  /* 0x0000080019197810 */ /* 0x000fc40007ffe0ff */
[----:B------:R-:W1:Y:S01]  /*0c00*/  LDS R34, [R24+0x84] ;  /* 0x0000840018227984 */ /* 0x000e620000000800 */
[----:B0-----:R-:W-:-:S03]  /*0c10*/  IADD3 R23, PT, PT, R30, R23, RZ ;  /* 0x000000171e177210 */ /* 0x001fc60007ffe0ff */
[----:B------:R-:W0:Y:S04]  /*0c20*/  LDS R37, [R24+0x108] ;  /* 0x0001080018257984 */ /* 0x000e280000000800 */
[----:B------:R-:W3:Y:S04]  /*0c30*/  LDS R41, [R24+0x18c] ;  /* 0x00018c0018297984 */ /* 0x000ee80000000800 */
[----:B------:R-:W4:Y:S04]  /*0c40*/  LDS R35, [R24+0x210] ;  /* 0x0002100018237984 */ /* 0x000f280000000800 */
[----:B------:R-:W4:Y:S04]  /*0c50*/  LDS R43, [R24+0x294] ;  /* 0x00029400182b7984 */ /* 0x000f280000000800 */
[----:B------:R-:W4:Y:S04]  /*0c60*/  LDS R33, [R24+0x318] ;  /* 0x0003180018217984 */ /* 0x000f280000000800 */
[----:B------:R-:W4:Y:S04]  /*0c70*/  LDS R45, [R24+0x39c] ;  /* 0x00039c00182d7984 */ /* 0x000f280000000800 */
[----:B--2---:R2:W-:Y:S01]  /*0c80*/  @!P5 STG.E desc[UR6][R16.64], R32 ;  /* 0x000000201000d986 */ /* 0x0045e2000c101906 */
[----:B------:R-:W-:-:S03]  /*0c90*/  ISETP.NE.AND P5, PT, R42, RZ, PT ;  /* 0x000000ff2a00720c */ /* 0x000fc60003fa5270 */
[----:B-1----:R1:W-:Y:S04]  /*0ca0*/  @!P6 STG.E desc[UR6][R12.64], R34 ;  /* 0x000000220c00e986 */ /* 0x0023e8000c101906 */
[----:B0-----:R1:W-:Y:S04]  /*0cb0*/  @!P1 STG.E desc[UR6][R10.64], R37 ;  /* 0x000000250a009986 */ /* 0x0013e8000c101906 */
[----:B---3--:R1:W-:Y:S01]  /*0cc0*/  @!P2 STG.E desc[UR6][R8.64], R41 ;  /* 0x000000290800a986 */ /* 0x0083e2000c101906 */
[----:B--2---:R-:W-:-:S03]  /*0cd0*/  IADD3 R16, P1, PT, R16, 0x2000, RZ ;  /* 0x0000200010107810 */ /* 0x004fc60007f3e0ff */
[----:B----4-:R1:W-:Y:S01]  /*0ce0*/  @!P0 STG.E desc[UR6][R14.64], R35 ;  /* 0x000000230e008986 */ /* 0x0103e2000c101906 */
[----:B------:R-:W-:Y:S01]  /*0cf0*/  ISETP.GE.U32.AND P0, PT, R31, R22, PT ;  /* 0x000000161f00720c */ /* 0x000fe20003f06070 */
[----:B------:R-:W-:Y:S02]  /*0d00*/  IMAD.X R17, RZ, RZ, R17, P1 ;  /* 0x000000ffff117224 */ /* 0x000fe400008e0611 */
[----:B------:R1:W-:Y:S04]  /*0d10*/  @!P3 STG.E desc[UR6][R6.64], R43 ;  /* 0x0000002b0600b986 */ /* 0x0003e8000c101906 */
[----:B------:R1:W-:Y:S04]  /*0d20*/  @!P4 STG.E desc[UR6][R4.64], R33 ;  /* 0x000000210400c986 */ /* 0x0003e8000c101906 */
[----:B------:R1:W-:Y:S02]  /*0d30*/  @!P5 STG.E desc[UR6][R2.64], R45 ;  /* 0x0000002d0200d986 */ /* 0x0003e4000c101906 */
[----:B------:R-:W-:Y:S05]  /*0d40*/  @!P0 BRA `(.L_x_4) ;  /* 0xfffffff4005c8947 */ /* 0x000fea000383ffff */
[----:B------:R-:W-:Y:S05]  /*0d50*/  EXIT ;  /* 0x000000000000794d */ /* 0x000fea0003800000 */
.L_x_5:
[----:B------:R-:W-:-:S00]  /*0d60*/  BRA `(.L_x_5) ;  /* 0xfffffffc00fc7947 */ /* 0x000fc0000383ffff */
[----:B------:R-:W-:-:S00]  /*0d70*/  NOP ;  /* 0x0000000000007918 */ /* 0x000fc00000000000 */
        /* <DEDUP_REMOVED lines=8> */
.L_x_23:


//--------------------- .text.GlobalScanPass2     --------------------------
	.section	.text.GlobalScanPass2,"ax",@progbits
	.align	128
        .global         GlobalScanPass2
        .type           GlobalScanPass2,@function
        .size           GlobalScanPass2,(.L_x_24 - GlobalScanPass2)
        .other          GlobalScanPass2,@"STO_CUDA_ENTRY STV_DEFAULT"
GlobalScanPass2:
.text.GlobalScanPass2:
[----:B------:R-:W-:Y:S01]  /*0000*/  LDC R1, c[0x0][0x37c] ;  /* 0x0000df00ff017b82 */ /* 0x000fe20000000800 */
[----:B------:R-:W0:Y:S07]  /*0010*/  S2R R7, SR_TID.X ;  /* 0x0000000000077919 */ /* 0x000e2e0000002100 */
[----:B------:R-:W0:Y:S01]  /*0020*/  LDC R0, c[0x0][0x388] ;  /* 0x0000e200ff007b82 */ /* 0x000e220000000800 */
[----:B------:R-:W1:Y:S01]  /*0030*/  LDCU.64 UR4, c[0x0][0x358] ;  /* 0x00006b00ff0477ac */ /* 0x000e620008000a00 */
[----:B------:R-:W-:-:S06]  /*0040*/  IMAD.MOV.U32 R6, RZ, RZ, RZ ;  /* 0x000000ffff067224 */ /* 0x000fcc00078e00ff */
[----:B------:R-:W2:Y:S01]  /*0050*/  LDC.64 R2, c[0x0][0x380] ;  /* 0x0000e000ff027b82 */ /* 0x000ea20000000a00 */
[C---:B0-----:R-:W-:Y:S01]  /*0060*/  ISETP.GE.U32.AND P0, PT, R7.reuse, R0, PT ;  /* 0x000000000700720c */ /* 0x041fe20003f06070 */
[----:B--2---:R-:W-:-:S12]  /*0070*/  IMAD.WIDE.U32 R4, R7, 0x4, R2 ;  /* 0x0000000407047825 */ /* 0x004fd800078e0002 */
[----:B-1----:R-:W2:Y:S01]  /*0080*/  @!P0 LDG.E R6, desc[UR4][R4.64] ;  /* 0x0000000404068981 */ /* 0x002ea2000c1e1900 */
[--C-:B------:R-:W-:Y:S01]  /*0090*/  SHF.R.U32.HI R10, RZ, 0x5, R7.reuse ;  /* 0x00000005ff0a7819 */ /* 0x100fe20000011607 */
[----:B------:R-:W-:Y:S01]  /*00a0*/  BSSY.RECONVERGENT B0, `(.L_x_6) ;  /* 0x000002f000007945 */ /* 0x000fe20003800200 */
[----:B------:R-:W-:Y:S01]  /*00b0*/  MOV R11, 0x400 ;  /* 0x00000400000b7802 */ /* 0x000fe20000000f00 */
[----:B------:R-:W0:Y:S01]  /*00c0*/  S2R R20, SR_CgaCtaId ;  /* 0x0000000000147919 */ /* 0x000e220000008800 */
[----:B------:R-:W-:Y:S01]  /*00d0*/  ISETP.GT.U32.AND P1, PT, R7, 0x7, PT ;  /* 0x000000070700780c */ /* 0x000fe20003f24070 */
[----:B------:R-:W-:Y:S02]  /*00e0*/  IMAD R9, R10, 0x11, R7 ;  /* 0x000000110a097824 */ /* 0x000fe400078e0207 */
[----:B------:R-:W-:Y:S01]  /*00f0*/  VIADD R15, R11, 0x620 ;  /* 0x000006200b0f7836 */ /* 0x000fe20000000000 */
[----:B0-----:R-:W-:-:S04]  /*0100*/  LEA R8, R20, R11, 0x18 ;  /* 0x0000000b14087211 */ /* 0x001fc800078ec0ff */
[----:B------:R-:W-:Y:S01]  /*0110*/  LEA R15, R20, R15, 0x18 ;  /* 0x0000000f140f7211 */ /* 0x000fe200078ec0ff */
[----:B------:R-:W-:-:S05]  /*0120*/  IMAD R9, R9, 0x4, R8 ;  /* 0x0000000409097824 */ /* 0x000fca00078e0208 */
[----:B------:R-:W-:Y:S04]  /*0130*/  STS [R9], RZ ;  /* 0x000000ff09007388 */ /* 0x000fe80000000800 */
[----:B--2---:R-:W-:Y:S04]  /*0140*/  STS [R9+0x40], R6 ;  /* 0x0000400609007388 */ /* 0x004fe80000000800 */
[----:B------:R-:W0:Y:S02]  /*0150*/  LDS R13, [R9+0x3c] ;  /* 0x00003c00090d7984 */ /* 0x000e240000000800 */
[----:B0-----:R-:W-:-:S05]  /*0160*/  IADD3 R12, PT, PT, R13, R6, RZ ;  /* 0x000000060d0c7210 */ /* 0x001fca0007ffe0ff */
[----:B------:R-:W-:Y:S04]  /*0170*/  STS [R9+0x40], R12 ;  /* 0x0000400c09007388 */ /* 0x000fe80000000800 */
[----:B------:R-:W0:Y:S02]  /*0180*/  LDS R13, [R9+0x38] ;  /* 0x00003800090d7984 */ /* 0x000e240000000800 */
[----:B0-----:R-:W-:-:S05]  /*0190*/  IMAD.IADD R14, R12, 0x1, R13 ;  /* 0x000000010c0e7824 */ /* 0x001fca00078e020d */
[----:B------:R-:W-:Y:S04]  /*01a0*/  STS [R9+0x40], R14 ;  /* 0x0000400e09007388 */ /* 0x000fe80000000800 */
[----:B------:R-:W0:Y:S02]  /*01b0*/  LDS R13, [R9+0x30] ;  /* 0x00003000090d7984 */ /* 0x000e240000000800 */
[----:B0-----:R-:W-:Y:S01]  /*01c0*/  IMAD.IADD R16, R14, 0x1, R13 ;  /* 0x000000010e107824 */ /* 0x001fe200078e020d */
[----:B------:R-:W-:-:S04]  /*01d0*/  LEA R14, R10, R15, 0x2 ;  /* 0x0000000f0a0e7211 */ /* 0x000fc800078e10ff */
        /* <DEDUP_REMOVED lines=9> */
[----:B0-----:R-:W-:Y:S02]  /*0270*/  IMAD R9, R7, 0xc4, R8 ;  /* 0x000000c407097824 */ /* 0x001fe400078e0208 */
[----:B------:R-:W-:-:S04]  /*0280*/  VIADD R11, R11, 0x620 ;  /* 0x000006200b0b7836 */ /* 0x000fc80000000000 */
[----:B------:R-:W0:Y:S01]  /*0290*/  LDS R9, [R9+0xbc] ;  /* 0x0000bc0009097984 */ /* 0x000e220000000800 */
[----:B------:R-:W-:-:S04]  /*02a0*/  LEA R10, R20, R11, 0x18 ;  /* 0x0000000b140a7211 */ /* 0x000fc800078ec0ff */
[----:B------:R-:W-:-:S05]  /*02b0*/  LEA R10, R7, R10, 0x2 ;  /* 0x0000000a070a7211 */ /* 0x000fca00078e10ff */
[----:B------:R-:W-:Y:S04]  /*02c0*/  STS [R10], RZ ;  /* 0x000000ff0a007388 */ /* 0x000fe80000000800 */
[----:B0-----:R-:W-:Y:S04]  /*02d0*/  STS [R10+0x10], R9 ;  /* 0x000010090a007388 */ /* 0x001fe80000000800 */
        /* <DEDUP_REMOVED lines=8> */
[----:B------:R-:W-:Y:S01]  /*0360*/  IADD3 R15, PT, PT, -R9, R12, RZ ;  /* 0x0000000c090f7210 */ /* 0x000fe20007ffe1ff */
[----:B------:R1:W-:Y:S04]  /*0370*/  STS [R10+0x10], R12 ;  /* 0x0000100c0a007388 */ /* 0x0003e80000000800 */
[----:B------:R1:W-:Y:S02]  /*0380*/  STS [R10], R15 ;  /* 0x0000000f0a007388 */ /* 0x0003e40000000800 */
.L_x_7:
[----:B------:R-:W-:Y:S05]  /*0390*/  BSYNC.RECONVERGENT B0 ;  /* 0x0000000000007941 */ /* 0x000fea0003800200 */
.L_x_6:
[----:B------:R-:W-:Y:S01]  /*03a0*/  BAR.SYNC.DEFER_BLOCKING 0x0 ;  /* 0x0000000000007b1d */ /* 0x000fe20000010000 */
[----:B------:R-:W-:-:S05]  /*03b0*/  ISETP.NE.AND P1, PT, R7, RZ, PT ;  /* 0x000000ff0700720c */ /* 0x000fca0003f25270 */
[----:B0-----:R-:W0:Y:S04]  /*03c0*/  LDS R9, [R14] ;  /* 0x000000000e097984 */ /* 0x001e280000000800 */
[----:B------:R2:W3:Y:S01]  /*03d0*/  LDS R11, [R8+0x64c] ;  /* 0x00064c00080b7984 */ /* 0x0004e20000000800 */
[----:B0-----:R-:W-:-:S05]  /*03e0*/  @!P0 IADD3 R9, PT, PT, R9, R22, -R6 ;  /* 0x0000001609098210 */ /* 0x001fca0007ffe806 */
[----:B------:R2:W-:Y:S01]  /*03f0*/  @!P0 STG.E desc[UR4][R4.64], R9 ;  /* 0x0000000904008986 */ /* 0x0005e2000c101904 */
[----:B---3--:R-:W-:Y:S05]  /*0400*/  @P1 EXIT ;  /* 0x000000000000194d */ /* 0x008fea0003800000 */
[----:B------:R-:W-:-:S05]  /*0410*/  IMAD.WIDE.U32 R2, R0, 0x4, R2 ;  /* 0x0000000400027825 */ /* 0x000fca00078e0002 */
[----:B------:R-:W-:Y:S01]  /*0420*/  STG.E desc[UR4][R2.64], R11 ;  /* 0x0000000b02007986 */ /* 0x000fe2000c101904 */
[----:B------:R-:W-:Y:S05]  /*0430*/  EXIT ;  /* 0x000000000000794d */ /* 0x000fea0003800000 */
.L_x_8:
        /* <DEDUP_REMOVED lines=12> */
.L_x_24:


//--------------------- .text.GlobalScanPass1     --------------------------
	.section	.text.GlobalScanPass1,"ax",@progbits
	.align	128
        .global         GlobalScanPass1
        .type           GlobalScanPass1,@function
        .size           GlobalScanPass1,(.L_x_25 - GlobalScanPass1)
        .other          GlobalScanPass1,@"STO_CUDA_ENTRY STV_DEFAULT"
GlobalScanPass1:
.text.GlobalScanPass1:
[----:B------:R-:W-:Y:S01]  /*0000*/  LDC R1, c[0x0][0x37c] ;  /* 0x0000df00ff017b82 */ /* 0x000fe20000000800 */
[----:B------:R-:W0:Y:S07]  /*0010*/  S2R R0, SR_CTAID.X ;  /* 0x0000000000007919 */ /* 0x000e2e0000002500 */
[----:B------:R-:W0:Y:S01]  /*0020*/  LDC.64 R4, c[0x0][0x388] ;  /* 0x0000e200ff047b82 */ /* 0x000e220000000a00 */
[----:B------:R-:W1:Y:S01]  /*0030*/  LDCU.64 UR4, c[0x0][0x358] ;  /* 0x00006b00ff0477ac */ /* 0x000e620008000a00 */
[----:B0-----:R-:W-:-:S06]  /*0040*/  IMAD.WIDE.U32 R4, R0, 0x8, R4 ;  /* 0x0000000800047825 */ /* 0x001fcc00078e0004 */
[----:B-1----:R-:W2:Y:S01]  /*0050*/  LDG.E.64 R4, desc[UR4][R4.64] ;  /* 0x0000000404047981 */ /* 0x002ea2000c1e1b00 */
[----:B------:R-:W-:Y:S01]  /*0060*/  BSSY.RECONVERGENT B0, `(.L_x_9) ;  /* 0x0000098000007945 */ /* 0x000fe20003800200 */
[----:B------:R-:W-:Y:S01]  /*0070*/  IMAD.MOV.U32 R7, RZ, RZ, RZ ;  /* 0x000000ffff077224 */ /* 0x000fe200078e00ff */
[----:B------:R-:W2:Y:S02]  /*0080*/  S2R R3, SR_TID.X ;  /* 0x0000000000037919 */ /* 0x000ea40000002100 */
[----:B--2---:R-:W-:-:S05]  /*0090*/  IMAD.IADD R6, R4, 0x1, R3 ;  /* 0x0000000104067824 */ /* 0x004fca00078e0203 */
[----:B------:R-:W-:-:S13]  /*00a0*/  ISETP.GE.U32.AND P0, PT, R6, R5, PT ;  /* 0x000000050600720c */ /* 0x000fda0003f06070 */
[----:B------:R-:W-:Y:S05]  /*00b0*/  @P0 BRA `(.L_x_10) ;  /* 0x0000000800480947 */ /* 0x000fea0003800000 */
[----:B------:R-:W-:Y:S01]  /*00c0*/  LOP3.LUT R2, RZ, R3, RZ, 0x33, !PT ;  /* 0x00000003ff027212 */ /* 0x000fe200078e33ff */
[----:B------:R-:W-:Y:S01]  /*00d0*/  BSSY.RECONVERGENT B1, `(.L_x_11) ;  /* 0x000004b000017945 */ /* 0x000fe20003800200 */
[----:B------:R-:W-:Y:S01]  /*00e0*/  VIADDMNMX.U32 R5, R6, 0x100, R5, !PT ;  /* 0x0000010006057846 */ /* 0x000fe20007800005 */
[----:B------:R-:W-:-:S03]  /*00f0*/  HFMA2 R7, -RZ, RZ, 0, 0 ;  /* 0x00000000ff077431 */ /* 0x000fc600000001ff */
[----:B------:R-:W-:-:S04]  /*0100*/  IADD3 R2, PT, PT, -R4, R5, R2 ;  /* 0x0000000504027210 */ /* 0x000fc80007ffe102 */
[C---:B------:R-:W-:Y:S02]  /*0110*/  ISETP.GE.U32.AND P0, PT, R2.reuse, 0xf00, PT ;  /* 0x00000f000200780c */ /* 0x040fe40003f06070 */
[----:B------:R-:W-:-:S04]  /*0120*/  LEA.HI R4, R2, 0x1, RZ, 0x18 ;  /* 0x0000000102047811 */ /* 0x000fc800078fc0ff */
[----:B------:R-:W-:-:S07]  /*0130*/  LOP3.LUT R5, R4, 0xf, RZ, 0xc0, !PT ;  /* 0x0000000f04057812 */ /* 0x000fce00078ec0ff */
[----:B------:R-:W-:Y:S05]  /*0140*/  @!P0 BRA `(.L_x_12) ;  /* 0x00000004000c8947 */ /* 0x000fea0003800000 */
[----:B------:R-:W-:Y:S01]  /*0150*/  LOP3.LUT R2, R4, 0x1fffff0, RZ, 0xc0, !PT ;  /* 0x01fffff004027812 */ /* 0x000fe200078ec0ff */
[----:B------:R-:W-:Y:S01]  /*0160*/  BSSY.RECONVERGENT B2, `(.L_x_13) ;  /* 0x0000040000027945 */ /* 0x000fe20003800200 */
[----:B------:R-:W-:Y:S02]  /*0170*/  VIADD R6, R6, 0x800 ;  /* 0x0000080006067836 */ /* 0x000fe40000000000 */
[----:B------:R-:W-:Y:S01]  /*0180*/  IMAD.MOV.U32 R7, RZ, RZ, RZ ;  /* 0x000000ffff077224 */ /* 0x000fe200078e00ff */
[----:B------:R-:W-:-:S07]  /*0190*/  IADD3 R2, PT, PT, -R2, RZ, RZ ;  /* 0x000000ff02027210 */ /* 0x000fce0007ffe1ff */
.L_x_14:
[----:B------:R-:W0:Y:S01]  /*01a0*/  LDC.64 R18, c[0x0][0x380] ;  /* 0x0000e000ff127b82 */ /* 0x000e220000000a00 */
[C---:B------:R-:W-:Y:S01]  /*01b0*/  IADD3 R27, PT, PT, R6.reuse, -0x700, RZ ;  /* 0xfffff900061b7810 */ /* 0x040fe20007ffe0ff */
[C---:B------:R-:W-:Y:S01]  /*01c0*/  VIADD R11, R6.reuse, 0xfffff800 ;  /* 0xfffff800060b7836 */ /* 0x040fe20000000000 */
[C---:B------:R-:W-:Y:S01]  /*01d0*/  IADD3 R15, PT, PT, R6.reuse, -0x500, RZ ;  /* 0xfffffb00060f7810 */ /* 0x040fe20007ffe0ff */
[C---:B------:R-:W-:Y:S02]  /*01e0*/  VIADD R17, R6.reuse, 0xfffffa00 ;  /* 0xfffffa0006117836 */ /* 0x040fe40000000000 */
[C---:B------:R-:W-:Y:S01]  /*01f0*/  VIADD R9, R6.reuse, 0xfffffc00 ;  /* 0xfffffc0006097836 */ /* 0x040fe20000000000 */
[C---:B------:R-:W-:Y:S01]  /*0200*/  IADD3 R13, PT, PT, R6.reuse, -0x300, RZ ;  /* 0xfffffd00060d7810 */ /* 0x040fe20007ffe0ff */
[C---:B------:R-:W-:Y:S02]  /*0210*/  VIADD R20, R6.reuse, 0x100 ;  /* 0x0000010006147836 */ /* 0x040fe40000000000 */
[----:B------:R-:W-:-:S02]  /*0220*/  VIADD R29, R6, 0xfffffe00 ;  /* 0xfffffe00061d7836 */ /* 0x000fc40000000000 */
[----:B0-----:R-:W-:-:S04]  /*0230*/  IMAD.WIDE.U32 R10, R11, 0x4, R18 ;  /* 0x000000040b0a7825 */ /* 0x001fc800078e0012 */
[--C-:B------:R-:W-:Y:S01]  /*0240*/  IMAD.WIDE.U32 R26, R27, 0x4, R18.reuse ;  /* 0x000000041b1a7825 */ /* 0x100fe200078e0012 */
[----:B------:R0:W2:Y:S03]  /*0250*/  LDG.E R25, desc[UR4][R10.64] ;  /* 0x000000040a197981 */ /* 0x0000a6000c1e1900 */
[--C-:B------:R-:W-:Y:S02]  /*0260*/  IMAD.WIDE.U32 R16, R17, 0x4, R18.reuse ;  /* 0x0000000411107825 */ /* 0x100fe400078e0012 */
[----:B------:R1:W2:Y:S02]  /*0270*/  LDG.E R26, desc[UR4][R26.64] ;  /* 0x000000041a1a7981 */ /* 0x0002a4000c1e1900 */
[--C-:B------:R-:W-:Y:S02]  /*0280*/  IMAD.WIDE.U32 R14, R15, 0x4, R18.reuse ;  /* 0x000000040f0e7825 */ /* 0x100fe400078e0012 */
[----:B------:R-:W3:Y:S01]  /*0290*/  LDG.E R24, desc[UR4][R16.64] ;  /* 0x0000000410187981 */ /* 0x000ee2000c1e1900 */
[----:B0-----:R-:W-:Y:S01]  /*02a0*/  IADD3 R11, PT, PT, R6, -0x100, RZ ;  /* 0xffffff00060b7810 */ /* 0x001fe20007ffe0ff */
[----:B------:R-:W-:-:S02]  /*02b0*/  IMAD.WIDE.U32 R8, R9, 0x4, R18 ;  /* 0x0000000409087825 */ /* 0x000fc400078e0012 */
[----:B------:R-:W3:Y:S02]  /*02c0*/  LDG.E R23, desc[UR4][R14.64] ;  /* 0x000000040e177981 */ /* 0x000ee4000c1e1900 */
[--C-:B------:R-:W-:Y:S01]  /*02d0*/  IMAD.WIDE.U32 R12, R13, 0x4, R18.reuse ;  /* 0x000000040d0c7825 */ /* 0x100fe200078e0012 */
[----:B-1----:R-:W-:Y:S01]  /*02e0*/  IADD3 R27, PT, PT, R6, 0x200, RZ ;  /* 0x00000200061b7810 */ /* 0x002fe20007ffe0ff */
[----:B------:R0:W4:Y:S02]  /*02f0*/  LDG.E R22, desc[UR4][R8.64] ;  /* 0x0000000408167981 */ /* 0x000124000c1e1900 */
[--C-:B------:R-:W-:Y:S02]  /*0300*/  IMAD.WIDE.U32 R10, R11, 0x4, R18.reuse ;  /* 0x000000040b0a7825 */ /* 0x100fe400078e0012 */
[----:B------:R-:W4:Y:S02]  /*0310*/  LDG.E R21, desc[UR4][R12.64] ;  /* 0x000000040c157981 */ /* 0x000f24000c1e1900 */
[----:B------:R-:W-:-:S02]  /*0320*/  IMAD.WIDE.U32 R28, R29, 0x4, R18 ;  /* 0x000000041d1c7825 */ /* 0x000fc400078e0012 */
[----:B------:R-:W5:Y:S02]  /*0330*/  LDG.E R11, desc[UR4][R10.64] ;  /* 0x000000040a0b7981 */ /* 0x000f64000c1e1900 */
[--C-:B0-----:R-:W-:Y:S02]  /*0340*/  IMAD.WIDE.U32 R8, R20, 0x4, R18.reuse ;  /* 0x0000000414087825 */ /* 0x101fe400078e0012 */
[----:B------:R0:W5:Y:S02]  /*0350*/  LDG.E R20, desc[UR4][R28.64] ;  /* 0x000000041c147981 */ /* 0x000164000c1e1900 */
[--C-:B------:R-:W-:Y:S02]  /*0360*/  IMAD.WIDE.U32 R16, R6, 0x4, R18.reuse ;  /* 0x0000000406107825 */ /* 0x100fe400078e0012 */
[----:B------:R-:W5:Y:S02]  /*0370*/  LDG.E R9, desc[UR4][R8.64] ;  /* 0x0000000408097981 */ /* 0x000f64000c1e1900 */
[----:B------:R-:W-:-:S02]  /*0380*/  IMAD.WIDE.U32 R14, R27, 0x4, R18 ;  /* 0x000000041b0e7825 */ /* 0x000fc400078e0012 */
[----:B------:R1:W5:Y:S02]  /*0390*/  LDG.E R10, desc[UR4][R16.64] ;  /* 0x00000004100a7981 */ /* 0x000364000c1e1900 */
[C---:B------:R-:W-:Y:S01]  /*03a0*/  VIADD R27, R6.reuse, 0x300 ;  /* 0x00000300061b7836 */ /* 0x040fe20000000000 */
[C---:B0-----:R-:W-:Y:S01]  /*03b0*/  IADD3 R28, PT, PT, R6.reuse, 0x600, RZ ;  /* 0x00000600061c7810 */ /* 0x041fe20007ffe0ff */
[----:B------:R0:W5:Y:S02]  /*03c0*/  LDG.E R8, desc[UR4][R14.64] ;  /* 0x000000040e087981 */ /* 0x000164000c1e1900 */
[----:B------:R-:W-:Y:S01]  /*03d0*/  IMAD.WIDE.U32 R12, R27, 0x4, R18 ;  /* 0x000000041b0c7825 */ /* 0x000fe200078e0012 */
[----:B-1----:R-:W-:-:S03]  /*03e0*/  IADD3 R17, PT, PT, R6, 0x400, RZ ;  /* 0x0000040006117810 */ /* 0x002fc60007ffe0ff */
[C---:B------:R-:W-:Y:S01]  /*03f0*/  VIADD R29, R6.reuse, 0x700 ;  /* 0x00000700061d7836 */ /* 0x040fe20000000000 */
[----:B------:R1:W5:Y:S01]  /*0400*/  LDG.E R27, desc[UR4][R12.64] ;  /* 0x000000040c1b7981 */ /* 0x000362000c1e1900 */
[----:B0-----:R-:W-:Y:S02]  /*0410*/  VIADD R15, R6, 0x500 ;  /* 0x00000500060f7836 */ /* 0x001fe40000000000 */
[----:B------:R-:W-:-:S04]  /*0420*/  IMAD.WIDE.U32 R16, R17, 0x4, R18 ;  /* 0x0000000411107825 */ /* 0x000fc800078e0012 */
[--C-:B------:R-:W-:Y:S02]  /*0430*/  IMAD.WIDE.U32 R14, R15, 0x4, R18.reuse ;  /* 0x000000040f0e7825 */ /* 0x100fe400078e0012 */
[----:B------:R-:W5:Y:S02]  /*0440*/  LDG.E R16, desc[UR4][R16.64] ;  /* 0x0000000410107981 */ /* 0x000f64000c1e1900 */
[--C-:B-1----:R-:W-:Y:S02]  /*0450*/  IMAD.WIDE.U32 R12, R28, 0x4, R18.reuse ;  /* 0x000000041c0c7825 */ /* 0x102fe400078e0012 */
[----:B------:R-:W5:Y:S02]  /*0460*/  LDG.E R15, desc[UR4][R14.64] ;  /* 0x000000040e0f7981 */ /* 0x000f64000c1e1900 */
[----:B------:R-:W-:Y:S02]  /*0470*/  IMAD.WIDE.U32 R18, R29, 0x4, R18 ;  /* 0x000000041d127825 */ /* 0x000fe400078e0012 */
[----:B------:R-:W5:Y:S04]  /*0480*/  LDG.E R28, desc[UR4][R12.64] ;  /* 0x000000040c1c7981 */ /* 0x000f68000c1e1900 */
[----:B------:R-:W5:Y:S01]  /*0490*/  LDG.E R19, desc[UR4][R18.64] ;  /* 0x0000000412137981 */ /* 0x000f62000c1e1900 */
[----:B------:R-:W-:-:S04]  /*04a0*/  IADD3 R2, PT, PT, R2, 0x10, RZ ;  /* 0x0000001002027810 */ /* 0x000fc80007ffe0ff */
[----:B------:R-:W-:Y:S01]  /*04b0*/  ISETP.NE.AND P0, PT, R2, RZ, PT ;  /* 0x000000ff0200720c */ /* 0x000fe20003f05270 */
[----:B------:R-:W-:Y:S01]  /*04c0*/  VIADD R6, R6, 0x1000 ;  /* 0x0000100006067836 */ /* 0x000fe20000000000 */
[----:B--2---:R-:W-:-:S04]  /*04d0*/  IADD3 R25, PT, PT, R26, R25, R7 ;  /* 0x000000191a197210 */ /* 0x004fc80007ffe007 */
[----:B---3--:R-:W-:-:S04]  /*04e0*/  IADD3 R23, PT, PT, R23, R24, R25 ;  /* 0x0000001817177210 */ /* 0x008fc80007ffe019 */
[----:B----4-:R-:W-:-:S04]  /*04f0*/  IADD3 R21, PT, PT, R21, R22, R23 ;  /* 0x0000001615157210 */ /* 0x010fc80007ffe017 */
[----:B-----5:R-:W-:-:S04]  /*0500*/  IADD3 R11, PT, PT, R11, R20, R21 ;  /* 0x000000140b0b7210 */ /* 0x020fc80007ffe015 */
[----:B------:R-:W-:-:S04]  /*0510*/  IADD3 R9, PT, PT, R9, R10, R11 ;  /* 0x0000000a09097210 */ /* 0x000fc80007ffe00b */
[----:B------:R-:W-:-:S04]  /*0520*/  IADD3 R8, PT, PT, R27, R8, R9 ;  /* 0x000000081b087210 */ /* 0x000fc80007ffe009 */
[----:B------:R-:W-:-:S04]  /*0530*/  IADD3 R8, PT, PT, R15, R16, R8 ;  /* 0x000000100f087210 */ /* 0x000fc80007ffe008 */
[----:B------:R-:W-:Y:S01]  /*0540*/  IADD3 R7, PT, PT, R19, R28, R8 ;  /* 0x0000001c13077210 */ /* 0x000fe20007ffe008 */
[----:B------:R-:W-:Y:S06]  /*0550*/  @P0 BRA `(.L_x_14) ;  /* 0xfffffffc00100947 */ /* 0x000fec000383ffff */
[----:B------:R-:W-:Y:S05]  /*0560*/  BSYNC.RECONVERGENT B2 ;  /* 0x0000000000027941 */ /* 0x000fea0003800200 */
.L_x_13:
[----:B------:R-:W-:-:S07]  /*0570*/  IADD3 R6, PT, PT, R6, -0x800, RZ ;  /* 0xfffff80006067810 */ /* 0x000fce0007ffe0ff */
.L_x_12:
[----:B------:R-:W-:Y:S05]  /*0580*/  BSYNC.RECONVERGENT B1 ;  /* 0x0000000000017941 */ /* 0x000fea0003800200 */
.L_x_11:
[----:B------:R-:W-:-:S13]  /*0590*/  ISETP.NE.AND P0, PT, R5, RZ, PT ;  /* 0x000000ff0500720c */ /* 0x000fda0003f05270 */
[----:B------:R-:W-:Y:S05]  /*05a0*/  @!P0 BRA `(.L_x_10) ;  /* 0x00000004000c8947 */ /* 0x000fea0003800000 */
[----:B------:R-:W-:Y:S01]  /*05b0*/  ISETP.GE.U32.AND P0, PT, R5, 0x8, PT ;  /* 0x000000080500780c */ /* 0x000fe20003f06070 */
[----:B------:R-:W-:Y:S01]  /*05c0*/  BSSY.RECONVERGENT B1, `(.L_x_15) ;  /* 0x0000021000017945 */ /* 0x000fe20003800200 */
[----:B------:R-:W-:-:S04]  /*05d0*/  LOP3.LUT R22, R4, 0x7, RZ, 0xc0, !PT ;  /* 0x0000000704167812 */ /* 0x000fc800078ec0ff */
[----:B------:R-:W-:-:S07]  /*05e0*/  ISETP.NE.AND P1, PT, R22, RZ, PT ;  /* 0x000000ff1600720c */ /* 0x000fce0003f25270 */
[----:B------:R-:W-:Y:S06]  /*05f0*/  @!P0 BRA `(.L_x_16) ;  /* 0x0000000000748947 */ /* 0x000fec0003800000 */
[----:B------:R-:W0:Y:S01]  /*0600*/  LDC.64 R8, c[0x0][0x380] ;  /* 0x0000e000ff087b82 */ /* 0x000e220000000a00 */
[C---:B------:R-:W-:Y:S01]  /*0610*/  VIADD R15, R6.reuse, 0x100 ;  /* 0x00000100060f7836 */ /* 0x040fe20000000000 */
[C---:B------:R-:W-:Y:S01]  /*0620*/  IADD3 R19, PT, PT, R6.reuse, 0x200, RZ ;  /* 0x0000020006137810 */ /* 0x040fe20007ffe0ff */
[C---:B------:R-:W-:Y:S01]  /*0630*/  VIADD R17, R6.reuse, 0x300 ;  /* 0x0000030006117836 */ /* 0x040fe20000000000 */
[C---:B------:R-:W-:Y:S01]  /*0640*/  IADD3 R11, PT, PT, R6.reuse, 0x400, RZ ;  /* 0x00000400060b7810 */ /* 0x040fe20007ffe0ff */
[C---:B------:R-:W-:Y:S01]  /*0650*/  VIADD R13, R6.reuse, 0x500 ;  /* 0x00000500060d7836 */ /* 0x040fe20000000000 */
[C---:B------:R-:W-:Y:S01]  /*0660*/  IADD3 R23, PT, PT, R6.reuse, 0x600, RZ ;  /* 0x0000060006177810 */ /* 0x040fe20007ffe0ff */
[----:B------:R-:W-:Y:S02]  /*0670*/  VIADD R25, R6, 0x700 ;  /* 0x0000070006197836 */ /* 0x000fe40000000000 */
[----:B0-----:R-:W-:-:S04]  /*0680*/  IMAD.WIDE.U32 R14, R15, 0x4, R8 ;  /* 0x000000040f0e7825 */ /* 0x001fc800078e0008 */
[--C-:B------:R-:W-:Y:S01]  /*0690*/  IMAD.WIDE.U32 R20, R6, 0x4, R8.reuse ;  /* 0x0000000406147825 */ /* 0x100fe200078e0008 */
[----:B------:R0:W2:Y:S03]  /*06a0*/  LDG.E R2, desc[UR4][R14.64] ;  /* 0x000000040e027981 */ /* 0x0000a6000c1e1900 */
[--C-:B------:R-:W-:Y:S01]  /*06b0*/  IMAD.WIDE.U32 R18, R19, 0x4, R8.reuse ;  /* 0x0000000413127825 */ /* 0x100fe200078e0008 */
[----:B------:R-:W2:Y:S03]  /*06c0*/  LDG.E R5, desc[UR4][R20.64] ;  /* 0x0000000414057981 */ /* 0x000ea6000c1e1900 */
[--C-:B------:R-:W-:Y:S02]  /*06d0*/  IMAD.WIDE.U32 R16, R17, 0x4, R8.reuse ;  /* 0x0000000411107825 */ /* 0x100fe400078e0008 */
[----:B------:R-:W3:Y:S02]  /*06e0*/  LDG.E R18, desc[UR4][R18.64] ;  /* 0x0000000412127981 */ /* 0x000ee4000c1e1900 */
[----:B------:R-:W-:-:S02]  /*06f0*/  IMAD.WIDE.U32 R10, R11, 0x4, R8 ;  /* 0x000000040b0a7825 */ /* 0x000fc400078e0008 */
[----:B------:R-:W3:Y:S02]  /*0700*/  LDG.E R16, desc[UR4][R16.64] ;  /* 0x0000000410107981 */ /* 0x000ee4000c1e1900 */
[--C-:B------:R-:W-:Y:S02]  /*0710*/  IMAD.WIDE.U32 R12, R13, 0x4, R8.reuse ;  /* 0x000000040d0c7825 */ /* 0x100fe400078e0008 */
[----:B------:R-:W4:Y:S02]  /*0720*/  LDG.E R10, desc[UR4][R10.64] ;  /* 0x000000040a0a7981 */ /* 0x000f24000c1e1900 */
[--C-:B0-----:R-:W-:Y:S02]  /*0730*/  IMAD.WIDE.U32 R14, R23, 0x4, R8.reuse ;  /* 0x00000004170e7825 */ /* 0x101fe400078e0008 */
[----:B------:R-:W4:Y:S02]  /*0740*/  LDG.E R12, desc[UR4][R12.64] ;  /* 0x000000040c0c7981 */ /* 0x000f24000c1e1900 */
[----:B------:R-:W-:-:S02]  /*0750*/  IMAD.WIDE.U32 R8, R25, 0x4, R8 ;  /* 0x0000000419087825 */ /* 0x000fc400078e0008 */
[----:B------:R-:W5:Y:S04]  /*0760*/  LDG.E R14, desc[UR4][R14.64] ;  /* 0x000000040e0e7981 */ /* 0x000f68000c1e1900 */
[----:B------:R-:W5:Y:S01]  /*0770*/  LDG.E R8, desc[UR4][R8.64] ;  /* 0x0000000408087981 */ /* 0x000f62000c1e1900 */
[----:B------:R-:W-:Y:S02]  /*0780*/  IADD3 R6, PT, PT, R6, 0x800, RZ ;  /* 0x0000080006067810 */ /* 0x000fe40007ffe0ff */
[----:B--2---:R-:W-:-:S04]  /*0790*/  IADD3 R5, PT, PT, R2, R5, R7 ;  /* 0x0000000502057210 */ /* 0x004fc80007ffe007 */
[----:B---3--:R-:W-:-:S04]  /*07a0*/  IADD3 R5, PT, PT, R16, R18, R5 ;  /* 0x0000001210057210 */ /* 0x008fc80007ffe005 */
[----:B----4-:R-:W-:-:S04]  /*07b0*/  IADD3 R5, PT, PT, R12, R10, R5 ;  /* 0x0000000a0c057210 */ /* 0x010fc80007ffe005 */
[----:B-----5:R-:W-:-:S07]  /*07c0*/  IADD3 R7, PT, PT, R8, R14, R5 ;  /* 0x0000000e08077210 */ /* 0x020fce0007ffe005 */
.L_x_16:
[----:B------:R-:W-:Y:S05]  /*07d0*/  BSYNC.RECONVERGENT B1 ;  /* 0x0000000000017941 */ /* 0x000fea0003800200 */
.L_x_15:
        /* <DEDUP_REMOVED lines=9> */
[----:B------:R-:W-:Y:S02]  /*0870*/  VIADD R15, R6, 0x300 ;  /* 0x00000300060f7836 */ /* 0x000fe40000000000 */
[----:B0-----:R-:W-:-:S04]  /*0880*/  IMAD.WIDE.U32 R10, R11, 0x4, R4 ;  /* 0x000000040b0a7825 */ /* 0x001fc800078e0004 */
[C-C-:B------:R-:W-:Y:S02]  /*0890*/  IMAD.WIDE.U32 R8, R6.reuse, 0x4, R4.reuse ;  /* 0x0000000406087825 */ /* 0x140fe400078e0004 */
[----:B------:R-:W2:Y:S02]  /*08a0*/  LDG.E R10, desc[UR4][R10.64] ;  /* 0x000000040a0a7981 */ /* 0x000ea4000c1e1900 */
[--C-:B------:R-:W-:Y:S02]  /*08b0*/  IMAD.WIDE.U32 R12, R13, 0x4, R4.reuse ;  /* 0x000000040d0c7825 */ /* 0x100fe400078e0004 */
[----:B------:R-:W2:Y:S02]  /*08c0*/  LDG.E R8, desc[UR4][R8.64] ;  /* 0x0000000408087981 */ /* 0x000ea4000c1e1900 */
[----:B------:R-:W-:Y:S02]  /*08d0*/  IMAD.WIDE.U32 R4, R15, 0x4, R4 ;  /* 0x000000040f047825 */ /* 0x000fe400078e0004 */
[----:B------:R-:W3:Y:S04]  /*08e0*/  LDG.E R12, desc[UR4][R12.64] ;  /* 0x000000040c0c7981 */ /* 0x000ee8000c1e1900 */
[----:B------:R-:W3:Y:S01]  /*08f0*/  LDG.E R4, desc[UR4][R4.64] ;  /* 0x0000000404047981 */ /* 0x000ee2000c1e1900 */
[----:B------:R-:W-:-:S02]  /*0900*/  IADD3 R6, PT, PT, R6, 0x400, RZ ;  /* 0x0000040006067810 */ /* 0x000fc40007ffe0ff */
[----:B--2---:R-:W-:-:S04]  /*0910*/  IADD3 R7, PT, PT, R10, R8, R7 ;  /* 0x000000080a077210 */ /* 0x004fc80007ffe007 */
[----:B---3--:R-:W-:-:S07]  /*0920*/  IADD3 R7, PT, PT, R4, R12, R7 ;  /* 0x0000000c04077210 */ /* 0x008fce0007ffe007 */
.L_x_18:
[----:B------:R-:W-:Y:S05]  /*0930*/  BSYNC.RECONVERGENT B1 ;  /* 0x0000000000017941 */ /* 0x000fea0003800200 */
.L_x_17:
[----:B------:R-:W-:Y:S05]  /*0940*/  @!P1 BRA `(.L_x_10) ;  /* 0x0000000000249947 */ /* 0x000fea0003800000 */
[----:B------:R-:W0:Y:S01]  /*0950*/  LDC.64 R8, c[0x0][0x380] ;  /* 0x0000e000ff087b82 */ /* 0x000e220000000a00 */
[----:B------:R-:W-:-:S07]  /*0960*/  IMAD.MOV R2, RZ, RZ, -R2 ;  /* 0x000000ffff027224 */ /* 0x000fce00078e0a02 */
.L_x_19:
[----:B0-----:R-:W-:-:S06]  /*0970*/  IMAD.WIDE.U32 R4, R6, 0x4, R8 ;  /* 0x0000000406047825 */ /* 0x001fcc00078e0008 */
[----:B------:R-:W2:Y:S01]  /*0980*/  LDG.E R4, desc[UR4][R4.64] ;  /* 0x0000000404047981 */ /* 0x000ea2000c1e1900 */
[----:B------:R-:W-:Y:S01]  /*0990*/  IADD3 R2, PT, PT, R2, 0x1, RZ ;  /* 0x0000000102027810 */ /* 0x000fe20007ffe0ff */
[----:B------:R-:W-:-:S03]  /*09a0*/  VIADD R6, R6, 0x100 ;  /* 0x0000010006067836 */ /* 0x000fc60000000000 */
[----:B------:R-:W-:Y:S02]  /*09b0*/  ISETP.NE.AND P0, PT, R2, RZ, PT ;  /* 0x000000ff0200720c */ /* 0x000fe40003f05270 */
[----:B--2---:R-:W-:-:S11]  /*09c0*/  IADD3 R7, PT, PT, R4, R7, RZ ;  /* 0x0000000704077210 */ /* 0x004fd60007ffe0ff */
[----:B------:R-:W-:Y:S05]  /*09d0*/  @P0 BRA `(.L_x_19) ;  /* 0xfffffffc00e40947 */ /* 0x000fea000383ffff */
.L_x_10:
[----:B------:R-:W-:Y:S05]  /*09e0*/  BSYNC.RECONVERGENT B0 ;  /* 0x0000000000007941 */ /* 0x000fea0003800200 */
.L_x_9:
[----:B------:R-:W0:Y:S01]  /*09f0*/  S2R R13, SR_CgaCtaId ;  /* 0x00000000000d7919 */ /* 0x000e220000008800 */
[--C-:B------:R-:W-:Y:S01]  /*0a00*/  SHF.R.U32.HI R4, RZ, 0x5, R3.reuse ;  /* 0x00000005ff047819 */ /* 0x100fe20000011603 */
[----:B------:R-:W-:Y:S01]  /*0a10*/  BSSY.RECONVERGENT B0, `(.L_x_20) ;  /* 0x000002f000007945 */ /* 0x000fe20003800200 */
[----:B------:R-:W-:Y:S02]  /*0a20*/  MOV R6, 0x400 ;  /* 0x0000040000067802 */ /* 0x000fe40000000f00 */
[C---:B------:R-:W-:Y:S01]  /*0a30*/  ISETP.GT.U32.AND P0, PT, R3.reuse, 0x7, PT ;  /* 0x000000070300780c */ /* 0x040fe20003f04070 */
[----:B------:R-:W-:Y:S01]  /*0a40*/  IMAD R5, R4, 0x11, R3 ;  /* 0x0000001104057824 */ /* 0x000fe200078e0203 */
[----:B------:R-:W-:Y:S02]  /*0a50*/  IADD3 R12, PT, PT, R6, 0x620, RZ ;  /* 0x00000620060c7810 */ /* 0x000fe40007ffe0ff */
[----:B------:R-:W-:Y:S02]  /*0a60*/  ISETP.NE.AND P1, PT, R3, 0xff, PT ;  /* 0x000000ff0300780c */ /* 0x000fe40003f25270 */
[----:B0-----:R-:W-:-:S05]  /*0a70*/  LEA R2, R13, R6, 0x18 ;  /* 0x000000060d027211 */ /* 0x001fca00078ec0ff */
[----:B------:R-:W-:-:S05]  /*0a80*/  IMAD R8, R5, 0x4, R2 ;  /* 0x0000000405087824 */ /* 0x000fca00078e0202 */
[----:B------:R-:W-:Y:S04]  /*0a90*/  STS [R8], RZ ;  /* 0x000000ff08007388 */ /* 0x000fe80000000800 */
[----:B------:R-:W-:Y:S04]  /*0aa0*/  STS [R8+0x40], R7 ;  /* 0x0000400708007388 */ /* 0x000fe80000000800 */
[----:B------:R-:W0:Y:S02]  /*0ab0*/  LDS R10, [R8+0x3c] ;  /* 0x00003c00080a7984 */ /* 0x000e240000000800 */
[----:B0-----:R-:W-:-:S05]  /*0ac0*/  IADD3 R5, PT, PT, R10, R7, RZ ;  /* 0x000000070a057210 */ /* 0x001fca0007ffe0ff */
[----:B------:R-:W-:Y:S04]  /*0ad0*/  STS [R8+0x40], R5 ;  /* 0x0000400508007388 */ /* 0x000fe80000000800 */
[----:B------:R-:W0:Y:S02]  /*0ae0*/  LDS R10, [R8+0x38] ;  /* 0x00003800080a7984 */ /* 0x000e240000000800 */
[----:B0-----:R-:W-:-:S05]  /*0af0*/  IMAD.IADD R9, R5, 0x1, R10 ;  /* 0x0000000105097824 */ /* 0x001fca00078e020a */
[----:B------:R-:W-:Y:S04]  /*0b00*/  STS [R8+0x40], R9 ;  /* 0x0000400908007388 */ /* 0x000fe80000000800 */
[----:B------:R-:W0:Y:S02]  /*0b10*/  LDS R10, [R8+0x30] ;  /* 0x00003000080a7984 */ /* 0x000e240000000800 */
[----:B0-----:R-:W-:Y:S02]  /*0b20*/  IADD3 R11, PT, PT, R9, R10, RZ ;  /* 0x0000000a090b7210 */ /* 0x001fe40007ffe0ff */
[----:B------:R-:W-:-:S03]  /*0b30*/  LEA R9, R13, R12, 0x18 ;  /* 0x0000000c0d097211 */ /* 0x000fc600078ec0ff */
[----:B------:R-:W-:Y:S01]  /*0b40*/  STS [R8+0x40], R11 ;  /* 0x0000400b08007388 */ /* 0x000fe20000000800 */
[----:B------:R-:W-:-:S03]  /*0b50*/  LEA R9, R4, R9, 0x2 ;  /* 0x0000000904097211 */ /* 0x000fc600078e10ff */
[----:B------:R-:W0:Y:S02]  /*0b60*/  LDS R10, [R8+0x20] ;  /* 0x00002000080a7984 */ /* 0x000e240000000800 */
[----:B0-----:R-:W-:-:S05]  /*0b70*/  IMAD.IADD R7, R11, 0x1, R10 ;  /* 0x000000010b077824 */ /* 0x001fca00078e020a */
[----:B------:R-:W-:Y:S04]  /*0b80*/  STS [R8+0x40], R7 ;  /* 0x0000400708007388 */ /* 0x000fe80000000800 */
[----:B------:R-:W0:Y:S02]  /*0b90*/  LDS R10, [R8] ;  /* 0x00000000080a7984 */ /* 0x000e240000000800 */
[----:B0-----:R-:W-:-:S05]  /*0ba0*/  IMAD.IADD R5, R7, 0x1, R10 ;  /* 0x0000000107057824 */ /* 0x001fca00078e020a */
[----:B------:R0:W-:Y:S01]  /*0bb0*/  STS [R8+0x40], R5 ;  /* 0x0000400508007388 */ /* 0x0001e20000000800 */
[----:B------:R-:W-:Y:S06]  /*0bc0*/  BAR.SYNC.DEFER_BLOCKING 0x0 ;  /* 0x0000000000007b1d */ /* 0x000fec0000010000 */
[----:B------:R-:W-:Y:S05]  /*0bd0*/  @P0 BRA `(.L_x_21) ;  /* 0x0000000000480947 */ /* 0x000fea0003800000 */
[----:B------:R-:W-:Y:S02]  /*0be0*/  IMAD R4, R3, 0xc4, R2 ;  /* 0x000000c403047824 */ /* 0x000fe400078e0202 */
[----:B------:R-:W-:-:S04]  /*0bf0*/  VIADD R6, R6, 0x620 ;  /* 0x0000062006067836 */ /* 0x000fc80000000000 */
[----:B------:R-:W1:Y:S01]  /*0c00*/  LDS R4, [R4+0xbc] ;  /* 0x0000bc0004047984 */ /* 0x000e620000000800 */
[----:B------:R-:W-:-:S04]  /*0c10*/  LEA R6, R13, R6, 0x18 ;  /* 0x000000060d067211 */ /* 0x000fc800078ec0ff */
[----:B------:R-:W-:-:S05]  /*0c20*/  LEA R3, R3, R6, 0x2 ;  /* 0x0000000603037211 */ /* 0x000fca00078e10ff */
[----:B------:R-:W-:Y:S04]  /*0c30*/  STS [R3], RZ ;  /* 0x000000ff03007388 */ /* 0x000fe80000000800 */
[----:B-1----:R-:W-:Y:S04]  /*0c40*/  STS [R3+0x10], R4 ;  /* 0x0000100403007388 */ /* 0x002fe80000000800 */
[----:B0-----:R-:W0:Y:S02]  /*0c50*/  LDS R5, [R3+0xc] ;  /* 0x00000c0003057984 */ /* 0x001e240000000800 */
        /* <DEDUP_REMOVED lines=10> */
.L_x_21:
[----:B------:R-:W-:Y:S05]  /*0d00*/  BSYNC.RECONVERGENT B0 ;  /* 0x0000000000007941 */ /* 0x000fea0003800200 */
.L_x_20:
[----:B------:R-:W-:Y:S06]  /*0d10*/  BAR.SYNC.DEFER_BLOCKING 0x0 ;  /* 0x0000000000007b1d */ /* 0x000fec0000010000 */
[----:B------:R-:W2:Y:S04]  /*0d20*/  LDS R9, [R9] ;  /* 0x0000000009097984 */ /* 0x000ea80000000800 */
[----:B01----:R0:W1:Y:S01]  /*0d30*/  LDS R5, [R2+0x64c] ;  /* 0x00064c0002057984 */ /* 0x0030620000000800 */
[----:B------:R-:W-:Y:S05]  /*0d40*/  @P1 EXIT ;  /* 0x000000000000194d */ /* 0x000fea0003800000 */
[----:B0-----:R-:W0:Y:S02]  /*0d50*/  LDC.64 R2, c[0x0][0x390] ;  /* 0x0000e400ff027b82 */ /* 0x001e240000000a00 */
[----:B0-----:R-:W-:-:S05]  /*0d60*/  IMAD.WIDE.U32 R2, R0, 0x4, R2 ;  /* 0x0000000400027825 */ /* 0x001fca00078e0002 */
[----:B-1----:R-:W-:Y:S01]  /*0d70*/  STG.E desc[UR4][R2.64], R5 ;  /* 0x0000000502007986 */ /* 0x002fe2000c101904 */
[----:B------:R-:W-:Y:S05]  /*0d80*/  EXIT ;  /* 0x000000000000794d */ /* 0x000fea0003800000 */
.L_x_22:
        /* <DEDUP_REMOVED lines=15> */
.L_x_25:


//--------------------- .nv.shared.GlobalScanPass3 --------------------------
	.section	.nv.shared.GlobalScanPass3,"aw",@nobits
	.sectionflags	@""
	.align	4
.nv.shared.GlobalScanPass3:
	.zero		11088


//--------------------- .nv.shared.reserved.0     --------------------------
	.section	.nv.shared.reserved.0,"aw",@nobits
	.weak		__nv_reservedSMEM_offset_0_alias
	.size		__nv_reservedSMEM_offset_0_alias, 0, 64
	.other		__nv_reservedSMEM_offset_0_alias,@"STO_CUDA_RESERVED_SHARED STV_DEFAULT"
__nv_reservedSMEM_offset_0_alias:
	.zero		0
	.zero		64


//--------------------- .nv.shared.GlobalScanPass2 --------------------------
	.section	.nv.shared.GlobalScanPass2,"aw",@nobits
	.sectionflags	@""
	.align	4
.nv.shared.GlobalScanPass2:
	.zero		2640


//--------------------- .nv.shared.GlobalScanPass1 --------------------------
	.section	.nv.shared.GlobalScanPass1,"aw",@nobits
	.sectionflags	@""
	.align	4
.nv.shared.GlobalScanPass1:
	.zero		2640


//--------------------- .nv.constant0.GlobalScanPass3 --------------------------
	.section	.nv.constant0.GlobalScanPass3,"a",@progbits
	.sectionflags	@""
	.align	4
.nv.constant0.GlobalScanPass3:
	.zero		924


//--------------------- .nv.constant0.GlobalScanPass2 --------------------------
	.section	.nv.constant0.GlobalScanPass2,"a",@progbits
	.sectionflags	@""
	.align	4
.nv.constant0.GlobalScanPass2:
	.zero		908


//--------------------- .nv.constant0.GlobalScanPass1 --------------------------
	.section	.nv.constant0.GlobalScanPass1,"a",@progbits
	.sectionflags	@""
	.align	4
.nv.constant0.GlobalScanPass1:
	.zero		920


//--------------------- SYMBOLS --------------------------

	.type		.nv.reservedSmem.offset0,@object
	.size		.nv.reservedSmem.offset0,0x4
	.type		.nv.reservedSmem.cap,@object
	.size		.nv.reservedSmem.cap,0x4
